	.target	sm_100a

	.elftype	@"ET_EXEC"


//--------------------- .note.nv.tkinfo           --------------------------
	.section	.note.nv.tkinfo,"",@"SHT_NOTE"
	.sectionflags	@"SHF_NOTE_NV_TKINFO"
	.tkinfo
        /*0018*/ 	.word	0x00000002
        /*0030*/ 	.string	""
        /*0030*/ 	.string	"ptxas"
        /*0030*/ 	.string	"Cuda compilation tools, release 13.0, V13.0.88"
        /*0030*/ 	.string	"Build cuda_13.0.r13.0/compiler.36424714_0"
        /*0030*/ 	.string	"-arch sm_100a -m 64 "



//--------------------- .note.nv.cuinfo           --------------------------
	.section	.note.nv.cuinfo,"",@"SHT_NOTE"
	.sectionflags	@"SHF_NOTE_NV_CUINFO"
        /*0018*/ 	.short	0x0002
        /*001a*/ 	.short	0x0064
        /*001c*/ 	.short	0x0082
	.zero		2


//--------------------- .nv.info                  --------------------------
	.section	.nv.info,"",@"SHT_CUDA_INFO"
	.align	4


	//----- nvinfo : EIATTR_REGCOUNT
	.align		4
        /*0000*/ 	.byte	0x04, 0x2f
        /*0002*/ 	.short	(.L_19 - .L_18)
	.align		4
.L_18:
        /*0004*/ 	.word	index@(_ZN7cutlass13device_kernelINS_4gemm6kernel13GemmUniversalIN4cute5tupleIJiiiiEEENS1_10collective13CollectiveMmaINS1_35MainloopSm100TmaUmmaWarpSpecializedILi4ELi2ELi4ENS5_IJNS4_1CILi4EEENSA_ILi1EEESC_EEEEENS5_IJNSA_ILi256EEENSA_ILi128EEENSA_ILi64EEEEEENS_10tfloat32_tENS5_IJlSC_lEEESJ_SK_NS4_8TiledMMAINS4_8MMA_AtomIJNS4_23SM100_MMA_TF32_2x1SM_SSISJ_SJ_fLi256ELi128ELNS4_4UMMA5MajorE0ELSP_0ELNSO_7ScaleInE0ELSQ_0EEEEEENS4_6LayoutINS5_IJSC_SC_SC_EEENS5_IJNSA_ILi0EEESV_SV_EEEEENS5_IJNS4_10UnderscoreESY_SY_EEEEENS4_18SM100_TMA_2SM_LOADENS4_14ComposedLayoutINS4_7SwizzleILi3ELi4ELi3EEENS4_18smem_ptr_flag_bitsILi32EEENST_INS5_IJNSA_ILi8EEENSA_ILi32EEEEEENS5_IJS18_SC_EEEEEEEvNS4_8identityENS4_28SM100_TMA_2SM_LOAD_MULTICASTES1C_vS1D_EENS_8epilogue10collective18CollectiveEpilogueINS1G_23Sm100TmaWarpSpecializedILi4ELi2ELi16ELb1ELb0EEEJNS5_IJSG_SG_SH_EEENS5_IJNST_ISG_SC_EENST_INSA_ILi16EEESC_EEEEESJ_SK_SJ_SK_NS1G_6fusion15FusionCallbacksIS1K_NS1Q_17LinearCombinationISJ_fSJ_fLNS_15FloatRoundStyleE2EEES1L_S1P_JEEENS4_5SM1004TMEM4LOAD26SM100_TMEM_LOAD_32dp32b16xENS4_13SM90_TMA_LOADENS12_INS13_ILi2ELi4ELi3EEES16_NST_INS5_IJS17_S1N_EEENS5_IJS1N_SC_EEEEEEENS4_39AutoVectorizingCopyWithAssumedAlignmentILi128EEENS4_14SM90_TMA_STOREES25_S27_S27_EEEvvEEEEvNT_6ParamsE)
        /*0008*/ 	.word	0x0000004f


	//----- nvinfo : EIATTR_FRAME_SIZE
	.align		4
.L_19:
        /*000c*/ 	.byte	0x04, 0x11
        /*000e*/ 	.short	(.L_21 - .L_20)
	.align		4
.L_20:
        /*0010*/ 	.word	index@($__internal_2_$__cuda_sm10x_tcgen05_guardrail_trap_unallocated_columns_being_dealloced)
        /*0014*/ 	.word	0x00000000


	//----- nvinfo : EIATTR_FRAME_SIZE
	.align		4
.L_21:
        /*0018*/ 	.byte	0x04, 0x11
        /*001a*/ 	.short	(.L_23 - .L_22)
	.align		4
.L_22:
        /*001c*/ 	.word	index@($__internal_1_$__cuda_sm10x_tcgen05_guardrail_trap_phase_invalid_during_alloc)
        /*0020*/ 	.word	0x00000000


	//----- nvinfo : EIATTR_FRAME_SIZE
	.align		4
.L_23:
        /*0024*/ 	.byte	0x04, 0x11
        /*0026*/ 	.short	(.L_25 - .L_24)
	.align		4
.L_24:
        /*0028*/ 	.word	index@($__internal_0_$__cuda_sm10x_tcgen05_guardrail_trap_col_being_dealloced_not_returned_by_alloc)
        /*002c*/ 	.word	0x00000000


	//----- nvinfo : EIATTR_FRAME_SIZE
	.align		4
.L_25:
        /*0030*/ 	.byte	0x04, 0x11
        /*0032*/ 	.short	(.L_27 - .L_26)
	.align		4
.L_26:
        /*0034*/ 	.word	index@(_ZN7cutlass13device_kernelINS_4gemm6kernel13GemmUniversalIN4cute5tupleIJiiiiEEENS1_10collective13CollectiveMmaINS1_35MainloopSm100TmaUmmaWarpSpecializedILi4ELi2ELi4ENS5_IJNS4_1CILi4EEENSA_ILi1EEESC_EEEEENS5_IJNSA_ILi256EEENSA_ILi128EEENSA_ILi64EEEEEENS_10tfloat32_tENS5_IJlSC_lEEESJ_SK_NS4_8TiledMMAINS4_8MMA_AtomIJNS4_23SM100_MMA_TF32_2x1SM_SSISJ_SJ_fLi256ELi128ELNS4_4UMMA5MajorE0ELSP_0ELNSO_7ScaleInE0ELSQ_0EEEEEENS4_6LayoutINS5_IJSC_SC_SC_EEENS5_IJNSA_ILi0EEESV_SV_EEEEENS5_IJNS4_10UnderscoreESY_SY_EEEEENS4_18SM100_TMA_2SM_LOADENS4_14ComposedLayoutINS4_7SwizzleILi3ELi4ELi3EEENS4_18smem_ptr_flag_bitsILi32EEENST_INS5_IJNSA_ILi8EEENSA_ILi32EEEEEENS5_IJS18_SC_EEEEEEEvNS4_8identityENS4_28SM100_TMA_2SM_LOAD_MULTICASTES1C_vS1D_EENS_8epilogue10collective18CollectiveEpilogueINS1G_23Sm100TmaWarpSpecializedILi4ELi2ELi16ELb1ELb0EEEJNS5_IJSG_SG_SH_EEENS5_IJNST_ISG_SC_EENST_INSA_ILi16EEESC_EEEEESJ_SK_SJ_SK_NS1G_6fusion15FusionCallbacksIS1K_NS1Q_17LinearCombinationISJ_fSJ_fLNS_15FloatRoundStyleE2EEES1L_S1P_JEEENS4_5SM1004TMEM4LOAD26SM100_TMEM_LOAD_32dp32b16xENS4_13SM90_TMA_LOADENS12_INS13_ILi2ELi4ELi3EEES16_NST_INS5_IJS17_S1N_EEENS5_IJS1N_SC_EEEEEEENS4_39AutoVectorizingCopyWithAssumedAlignmentILi128EEENS4_14SM90_TMA_STOREES25_S27_S27_EEEvvEEEEvNT_6ParamsE)
        /*0038*/ 	.word	0x00000000


	//----- nvinfo : EIATTR_MIN_STACK_SIZE
	.align		4
.L_27:
        /*003c*/ 	.byte	0x04, 0x12
        /*003e*/ 	.short	(.L_29 - .L_28)
	.align		4
.L_28:
        /*0040*/ 	.word	index@(_ZN7cutlass13device_kernelINS_4gemm6kernel13GemmUniversalIN4cute5tupleIJiiiiEEENS1_10collective13CollectiveMmaINS1_35MainloopSm100TmaUmmaWarpSpecializedILi4ELi2ELi4ENS5_IJNS4_1CILi4EEENSA_ILi1EEESC_EEEEENS5_IJNSA_ILi256EEENSA_ILi128EEENSA_ILi64EEEEEENS_10tfloat32_tENS5_IJlSC_lEEESJ_SK_NS4_8TiledMMAINS4_8MMA_AtomIJNS4_23SM100_MMA_TF32_2x1SM_SSISJ_SJ_fLi256ELi128ELNS4_4UMMA5MajorE0ELSP_0ELNSO_7ScaleInE0ELSQ_0EEEEEENS4_6LayoutINS5_IJSC_SC_SC_EEENS5_IJNSA_ILi0EEESV_SV_EEEEENS5_IJNS4_10UnderscoreESY_SY_EEEEENS4_18SM100_TMA_2SM_LOADENS4_14ComposedLayoutINS4_7SwizzleILi3ELi4ELi3EEENS4_18smem_ptr_flag_bitsILi32EEENST_INS5_IJNSA_ILi8EEENSA_ILi32EEEEEENS5_IJS18_SC_EEEEEEEvNS4_8identityENS4_28SM100_TMA_2SM_LOAD_MULTICASTES1C_vS1D_EENS_8epilogue10collective18CollectiveEpilogueINS1G_23Sm100TmaWarpSpecializedILi4ELi2ELi16ELb1ELb0EEEJNS5_IJSG_SG_SH_EEENS5_IJNST_ISG_SC_EENST_INSA_ILi16EEESC_EEEEESJ_SK_SJ_SK_NS1G_6fusion15FusionCallbacksIS1K_NS1Q_17LinearCombinationISJ_fSJ_fLNS_15FloatRoundStyleE2EEES1L_S1P_JEEENS4_5SM1004TMEM4LOAD26SM100_TMEM_LOAD_32dp32b16xENS4_13SM90_TMA_LOADENS12_INS13_ILi2ELi4ELi3EEES16_NST_INS5_IJS17_S1N_EEENS5_IJS1N_SC_EEEEEEENS4_39AutoVectorizingCopyWithAssumedAlignmentILi128EEENS4_14SM90_TMA_STOREES25_S27_S27_EEEvvEEEEvNT_6ParamsE)
        /*0044*/ 	.word	0x00000000
.L_29:


//--------------------- .nv.compat                --------------------------
	.section	.nv.compat,"",@"SHT_CUDA_COMPAT_INFO"
	.align	4
        /*0000*/ 	.byte	0x02, 0x09, 0x01, 0x00, 0x02, 0x02, 0x02, 0x00, 0x02, 0x05, 0x05, 0x00, 0x03, 0x07, 0x01, 0x01
        /*0010*/ 	.byte	0x02, 0x03, 0x01, 0x00, 0x02, 0x06, 0x01, 0x00, 0x04, 0x0b, 0x08, 0x00, 0x09, 0x00, 0x00, 0x00
        /*0020*/ 	.byte	0x00, 0x00, 0x00, 0x00


//--------------------- .nv.info._ZN7cutlass13device_kernelINS_4gemm6kernel13GemmUniversalIN4cute5tupleIJiiiiEEENS1_10collective13CollectiveMmaINS1_35MainloopSm100TmaUmmaWarpSpecializedILi4ELi2ELi4ENS5_IJNS4_1CILi4EEENSA_ILi1EEESC_EEEEENS5_IJNSA_ILi256EEENSA_ILi128EEENSA_ILi64EEEEEENS_10tfloat32_tENS5_IJlSC_lEEESJ_SK_NS4_8TiledMMAINS4_8MMA_AtomIJNS4_23SM100_MMA_TF32_2x1SM_SSISJ_SJ_fLi256ELi128ELNS4_4UMMA5MajorE0ELSP_0ELNSO_7ScaleInE0ELSQ_0EEEEEENS4_6LayoutINS5_IJSC_SC_SC_EEENS5_IJNSA_ILi0EEESV_SV_EEEEENS5_IJNS4_10UnderscoreESY_SY_EEEEENS4_18SM100_TMA_2SM_LOADENS4_14ComposedLayoutINS4_7SwizzleILi3ELi4ELi3EEENS4_18smem_ptr_flag_bitsILi32EEENST_INS5_IJNSA_ILi8EEENSA_ILi32EEEEEENS5_IJS18_SC_EEEEEEEvNS4_8identityENS4_28SM100_TMA_2SM_LOAD_MULTICASTES1C_vS1D_EENS_8epilogue10collective18CollectiveEpilogueINS1G_23Sm100TmaWarpSpecializedILi4ELi2ELi16ELb1ELb0EEEJNS5_IJSG_SG_SH_EEENS5_IJNST_ISG_SC_EENST_INSA_ILi16EEESC_EEEEESJ_SK_SJ_SK_NS1G_6fusion15FusionCallbacksIS1K_NS1Q_17LinearCombinationISJ_fSJ_fLNS_15FloatRoundStyleE2EEES1L_S1P_JEEENS4_5SM1004TMEM4LOAD26SM100_TMEM_LOAD_32dp32b16xENS4_13SM90_TMA_LOADENS12_INS13_ILi2ELi4ELi3EEES16_NST_INS5_IJS17_S1N_EEENS5_IJS1N_SC_EEEEEEENS4_39AutoVectorizingCopyWithAssumedAlignmentILi128EEENS4_14SM90_TMA_STOREES25_S27_S27_EEEvvEEEEvNT_6ParamsE --------------------------
	.section	.nv.info._ZN7cutlass13device_kernelINS_4gemm6kernel13GemmUniversalIN4cute5tupleIJiiiiEEENS1_10collective13CollectiveMmaINS1_35MainloopSm100TmaUmmaWarpSpecializedILi4ELi2ELi4ENS5_IJNS4_1CILi4EEENSA_ILi1EEESC_EEEEENS5_IJNSA_ILi256EEENSA_ILi128EEENSA_ILi64EEEEEENS_10tfloat32_tENS5_IJlSC_lEEESJ_SK_NS4_8TiledMMAINS4_8MMA_AtomIJNS4_23SM100_MMA_TF32_2x1SM_SSISJ_SJ_fLi256ELi128ELNS4_4UMMA5MajorE0ELSP_0ELNSO_7ScaleInE0ELSQ_0EEEEEENS4_6LayoutINS5_IJSC_SC_SC_EEENS5_IJNSA_ILi0EEESV_SV_EEEEENS5_IJNS4_10UnderscoreESY_SY_EEEEENS4_18SM100_TMA_2SM_LOADENS4_14ComposedLayoutINS4_7SwizzleILi3ELi4ELi3EEENS4_18smem_ptr_flag_bitsILi32EEENST_INS5_IJNSA_ILi8EEENSA_ILi32EEEEEENS5_IJS18_SC_EEEEEEEvNS4_8identityENS4_28SM100_TMA_2SM_LOAD_MULTICASTES1C_vS1D_EENS_8epilogue10collective18CollectiveEpilogueINS1G_23Sm100TmaWarpSpecializedILi4ELi2ELi16ELb1ELb0EEEJNS5_IJSG_SG_SH_EEENS5_IJNST_ISG_SC_EENST_INSA_ILi16EEESC_EEEEESJ_SK_SJ_SK_NS1G_6fusion15FusionCallbacksIS1K_NS1Q_17LinearCombinationISJ_fSJ_fLNS_15FloatRoundStyleE2EEES1L_S1P_JEEENS4_5SM1004TMEM4LOAD26SM100_TMEM_LOAD_32dp32b16xENS4_13SM90_TMA_LOADENS12_INS13_ILi2ELi4ELi3EEES16_NST_INS5_IJS17_S1N_EEENS5_IJS1N_SC_EEEEEEENS4_39AutoVectorizingCopyWithAssumedAlignmentILi128EEENS4_14SM90_TMA_STOREES25_S27_S27_EEEvvEEEEvNT_6ParamsE,"",@"SHT_CUDA_INFO"
	.sectionflags	@""
	.align	4


	//----- nvinfo : EIATTR_CUDA_API_VERSION
	.align		4
        /*0000*/ 	.byte	0x04, 0x37
        /*0002*/ 	.short	(.L_31 - .L_30)
.L_30:
        /*0004*/ 	.word	0x00000082


	//----- nvinfo : EIATTR_KPARAM_INFO
	.align		4
.L_31:
        /*0008*/ 	.byte	0x04, 0x17
        /*000a*/ 	.short	(.L_33 - .L_32)
.L_32:
        /*000c*/ 	.word	0x00000000
        /*0010*/ 	.short	0x0000
        /*0012*/ 	.short	0x0000
        /*0014*/ 	.byte	0x00, 0xf0, 0x01, 0x20


	//----- nvinfo : EIATTR_AT_ENTRY_FRAGMENTS
	.align		4
.L_33:
        /*0018*/ 	.byte	0x04, 0x4f
        /*001a*/ 	.short	(.L_35 - .L_34)


	//   ....[0]....
.L_34:
        /*001c*/ 	.word	0x00000007


	//----- nvinfo : EIATTR_RESERVED_SMEM_USED
	.align		4
.L_35:
        /*0020*/ 	.byte	0x01, 0x41
	.zero		2


	//----- nvinfo : EIATTR_SPARSE_MMA_MASK
	.align		4
        /*0024*/ 	.byte	0x03, 0x50
        /*0026*/ 	.short	0x0000


	//----- nvinfo : EIATTR_TCGEN05_2CTA_USED
	.align		4
        /*0028*/ 	.byte	0x01, 0x52
	.zero		2


	//----- nvinfo : EIATTR_MAXREG_COUNT
	.align		4
        /*002c*/ 	.byte	0x03, 0x1b
        /*002e*/ 	.short	0x00ff


	//----- nvinfo : EIATTR_NUM_BARRIERS
	.align		4
        /*0030*/ 	.byte	0x02, 0x4c
        /*0032*/ 	.byte	0x07
	.zero		1


	//----- nvinfo : EIATTR_EXTERNS
	.align		4
        /*0034*/ 	.byte	0x04, 0x0f
        /*0036*/ 	.short	(.L_37 - .L_36)


	//   ....[0]....
	.align		4
.L_36:
        /*0038*/ 	.word	index@(__assertfail)


	//----- nvinfo : EIATTR_MERCURY_ISA_VERSION
	.align		4
.L_37:
        /*003c*/ 	.byte	0x03, 0x5f
        /*003e*/ 	.short	0x0101


	//----- nvinfo : EIATTR_INT_WARP_WIDE_INSTR_OFFSETS
	.align		4
        /*0040*/ 	.byte	0x04, 0x31
        /*0042*/ 	.short	(.L_39 - .L_38)


	//   ....[0]....
.L_38:
        /*0044*/ 	.word	0x00000d70


	//   ....[1]....
        /*0048*/ 	.word	0x00000e10


	//   ....[2]....
        /*004c*/ 	.word	0x00004670


	//   ....[3]....
        /*0050*/ 	.word	0x000046a0


	//   ....[4]....
        /*0054*/ 	.word	0x000046c0


	//   ....[5]....
        /*0058*/ 	.word	0x00005270


	//   ....[6]....
        /*005c*/ 	.word	0x000052d0


	//   ....[7]....
        /*0060*/ 	.word	0x000053d0


	//   ....[8]....
        /*0064*/ 	.word	0x00005450


	//   ....[9]....
        /*0068*/ 	.word	0x00005540


	//   ....[10]....
        /*006c*/ 	.word	0x000055c0


	//   ....[11]....
        /*0070*/ 	.word	0x000056c0


	//   ....[12]....
        /*0074*/ 	.word	0x00005750


	//   ....[13]....
        /*0078*/ 	.word	0x00005850


	//   ....[14]....
        /*007c*/ 	.word	0x000058d0


	//   ....[15]....
        /*0080*/ 	.word	0x000059d0


	//   ....[16]....
        /*0084*/ 	.word	0x00005a50


	//   ....[17]....
        /*0088*/ 	.word	0x00005b50


	//   ....[18]....
        /*008c*/ 	.word	0x00005be0


	//   ....[19]....
        /*0090*/ 	.word	0x00005ce0


	//   ....[20]....
        /*0094*/ 	.word	0x00005d70


	//----- nvinfo : EIATTR_COOP_GROUP_MASK_REGIDS
	.align		4
.L_39:
        /*0098*/ 	.byte	0x04, 0x29
        /*009a*/ 	.short	(.L_41 - .L_40)


	//   ....[0]....
.L_40:
        /*009c*/ 	.word	0xffffffff


	//   ....[1]....
        /*00a0*/ 	.word	0xffffffff


	//   ....[2]....
        /*00a4*/ 	.word	0xffffffff


	//   ....[3]....
        /*00a8*/ 	.word	0xffffffff


	//   ....[4]....
        /*00ac*/ 	.word	0xffffffff


	//   ....[5]....
        /*00b0*/ 	.word	0xffffffff


	//   ....[6]....
        /*00b4*/ 	.word	0xffffffff


	//   ....[7]....
        /*00b8*/ 	.word	0xffffffff


	//   ....[8]....
        /*00bc*/ 	.word	0xffffffff


	//   ....[9]....
        /*00c0*/ 	.word	0xffffffff


	//   ....[10]....
        /*00c4*/ 	.word	0xffffffff


	//   ....[11]....
        /*00c8*/ 	.word	0xffffffff


	//   ....[12]....
        /*00cc*/ 	.word	0xffffffff


	//   ....[13]....
        /*00d0*/ 	.word	0xffffffff


	//----- nvinfo : EIATTR_COOP_GROUP_INSTR_OFFSETS
	.align		4
.L_41:
        /*00d4*/ 	.byte	0x04, 0x28
        /*00d6*/ 	.short	(.L_43 - .L_42)


	//   ....[0]....
.L_42:
        /*00d8*/ 	.word	0x000000b0


	//   ....[1]....
        /*00dc*/ 	.word	0x00000520


	//   ....[2]....
        /*00e0*/ 	.word	0x000006e0


	//   ....[3]....
        /*00e4*/ 	.word	0x00000870


	//   ....[4]....
        /*00e8*/ 	.word	0x00000960


	//   ....[5]....
        /*00ec*/ 	.word	0x00000ac0


	//   ....[6]....
        /*00f0*/ 	.word	0x00000c50


	//   ....[7]....
        /*00f4*/ 	.word	0x00000e90


	//   ....[8]....
        /*00f8*/ 	.word	0x000023d0


	//   ....[9]....
        /*00fc*/ 	.word	0x00003290


	//   ....[10]....
        /*0100*/ 	.word	0x00003760


	//   ....[11]....
        /*0104*/ 	.word	0x00003790


	//   ....[12]....
        /*0108*/ 	.word	0x00004570


	//   ....[13]....
        /*010c*/ 	.word	0x00004780


	//----- nvinfo : EIATTR_VRC_CTA_INIT_COUNT
	.align		4
.L_43:
        /*0110*/ 	.byte	0x02, 0x4a
        /*0112*/ 	.byte	0x80
	.zero		1


	//----- nvinfo : EIATTR_SYSCALL_OFFSETS
	.align		4
        /*0114*/ 	.byte	0x04, 0x46
        /*0116*/ 	.short	(.L_45 - .L_44)


	//   ....[0]....
.L_44:
        /*0118*/ 	.word	0x00006a10


	//   ....[1]....
        /*011c*/ 	.word	0x00006b00


	//   ....[2]....
        /*0120*/ 	.word	0x000072c0


	//   ....[3]....
        /*0124*/ 	.word	0x00007c40


	//   ....[4]....
        /*0128*/ 	.word	0x00008590


	//   ....[5]....
        /*012c*/ 	.word	0x00008f30


	//   ....[6]....
        /*0130*/ 	.word	0x000098d0


	//   ....[7]....
        /*0134*/ 	.word	0x0000a2a0


	//   ....[8]....
        /*0138*/ 	.word	0x0000ac40


	//   ....[9]....
        /*013c*/ 	.word	0x0000b590


	//----- nvinfo : EIATTR_MBARRIER_INSTR_OFFSETS
	.align		4
.L_45:
        /*0140*/ 	.byte	0x04, 0x39
        /*0142*/ 	.short	(.L_47 - .L_46)


	//   ....[0]....
.L_46:
        /*0144*/ 	.word	0x00000650
        /*0148*/ 	.word	0x000000ff
        /*014c*/ 	.word	0x00000000
        /*0150*/ 	.short	0x0100
        /*0152*/ 	.byte	0x04
	.zero		1


	//   ....[1]....
        /*0154*/ 	.word	0x00000660
        /*0158*/ 	.word	0x000000ff
        /*015c*/ 	.word	0x00000020
        /*0160*/ 	.short	0x0100
        /*0162*/ 	.byte	0x04
	.zero		1


	//   ....[2]....
        /*0164*/ 	.word	0x00000670
        /*0168*/ 	.word	0x000000ff
        /*016c*/ 	.word	0x00000008
        /*0170*/ 	.short	0x0100
        /*0172*/ 	.byte	0x04
	.zero		1


	//   ....[3]....
        /*0174*/ 	.word	0x00000680
        /*0178*/ 	.word	0x000000ff
        /*017c*/ 	.word	0x00000028
        /*0180*/ 	.short	0x0100
        /*0182*/ 	.byte	0x04
	.zero		1


	//   ....[4]....
        /*0184*/ 	.word	0x00000690
        /*0188*/ 	.word	0x000000ff
        /*018c*/ 	.word	0x00000010
        /*0190*/ 	.short	0x0100
        /*0192*/ 	.byte	0x04
	.zero		1


	//   ....[5]....
        /*0194*/ 	.word	0x000006a0
        /*0198*/ 	.word	0x000000ff
        /*019c*/ 	.word	0x00000030
        /*01a0*/ 	.short	0x0100
        /*01a2*/ 	.byte	0x04
	.zero		1


	//   ....[6]....
        /*01a4*/ 	.word	0x000006b0
        /*01a8*/ 	.word	0x000000ff
        /*01ac*/ 	.word	0x00000018
        /*01b0*/ 	.short	0x0100
        /*01b2*/ 	.byte	0x04
	.zero		1


	//   ....[7]....
        /*01b4*/ 	.word	0x000006c0
        /*01b8*/ 	.word	0x000000ff
        /*01bc*/ 	.word	0x00000038
        /*01c0*/ 	.short	0x0100
        /*01c2*/ 	.byte	0x04
	.zero		1


	//   ....[8]....
        /*01c4*/ 	.word	0x000007e0
        /*01c8*/ 	.word	0x000000ff
        /*01cc*/ 	.word	0x00000040
        /*01d0*/ 	.short	0x0100
        /*01d2*/ 	.byte	0x04
	.zero		1


	//   ....[9]....
        /*01d4*/ 	.word	0x000007f0
        /*01d8*/ 	.word	0x000000ff
        /*01dc*/ 	.word	0x00000060
        /*01e0*/ 	.short	0x0100
        /*01e2*/ 	.byte	0x04
	.zero		1


	//   ....[10]....
        /*01e4*/ 	.word	0x00000800
        /*01e8*/ 	.word	0x000000ff
        /*01ec*/ 	.word	0x00000048
        /*01f0*/ 	.short	0x0100
        /*01f2*/ 	.byte	0x04
	.zero		1


	//   ....[11]....
        /*01f4*/ 	.word	0x00000810
        /*01f8*/ 	.word	0x000000ff
        /*01fc*/ 	.word	0x00000068
        /*0200*/ 	.short	0x0100
        /*0202*/ 	.byte	0x04
	.zero		1


	//   ....[12]....
        /*0204*/ 	.word	0x00000820
        /*0208*/ 	.word	0x000000ff
        /*020c*/ 	.word	0x00000050
        /*0210*/ 	.short	0x0100
        /*0212*/ 	.byte	0x04
	.zero		1


	//   ....[13]....
        /*0214*/ 	.word	0x00000830
        /*0218*/ 	.word	0x000000ff
        /*021c*/ 	.word	0x00000070
        /*0220*/ 	.short	0x0100
        /*0222*/ 	.byte	0x04
	.zero		1


	//   ....[14]....
        /*0224*/ 	.word	0x00000840
        /*0228*/ 	.word	0x000000ff
        /*022c*/ 	.word	0x00000058
        /*0230*/ 	.short	0x0100
        /*0232*/ 	.byte	0x04
	.zero		1


	//   ....[15]....
        /*0234*/ 	.word	0x00000850
        /*0238*/ 	.word	0x000000ff
        /*023c*/ 	.word	0x00000078
        /*0240*/ 	.short	0x0100
        /*0242*/ 	.byte	0x04
	.zero		1


	//   ....[16]....
        /*0244*/ 	.word	0x00000930
        /*0248*/ 	.word	0x000000ff
        /*024c*/ 	.word	0x00000080
        /*0250*/ 	.short	0x0100
        /*0252*/ 	.byte	0x06
	.zero		1


	//   ....[17]....
        /*0254*/ 	.word	0x00000940
        /*0258*/ 	.word	0x000000ff
        /*025c*/ 	.word	0x00000088
        /*0260*/ 	.short	0x0100
        /*0262*/ 	.byte	0x06
	.zero		1


	//   ....[18]....
        /*0264*/ 	.word	0x00000a70
        /*0268*/ 	.word	0x000000ff
        /*026c*/ 	.word	0x00000090
        /*0270*/ 	.short	0x0100
        /*0272*/ 	.byte	0x06
	.zero		1


	//   ....[19]....
        /*0274*/ 	.word	0x00000a80
        /*0278*/ 	.word	0x000000ff
        /*027c*/ 	.word	0x000000a0
        /*0280*/ 	.short	0x0100
        /*0282*/ 	.byte	0x06
	.zero		1


	//   ....[20]....
        /*0284*/ 	.word	0x00000a90
        /*0288*/ 	.word	0x000000ff
        /*028c*/ 	.word	0x00000098
        /*0290*/ 	.short	0x0100
        /*0292*/ 	.byte	0x06
	.zero		1


	//   ....[21]....
        /*0294*/ 	.word	0x00000aa0
        /*0298*/ 	.word	0x000000ff
        /*029c*/ 	.word	0x000000a8
        /*02a0*/ 	.short	0x0100
        /*02a2*/ 	.byte	0x06
	.zero		1


	//   ....[22]....
        /*02a4*/ 	.word	0x00000bc0
        /*02a8*/ 	.word	0x000000ff
        /*02ac*/ 	.word	0x000000b0
        /*02b0*/ 	.short	0x0100
        /*02b2*/ 	.byte	0x04
	.zero		1


	//   ....[23]....
        /*02b4*/ 	.word	0x00000bd0
        /*02b8*/ 	.word	0x000000ff
        /*02bc*/ 	.word	0x000000d0
        /*02c0*/ 	.short	0x0100
        /*02c2*/ 	.byte	0x04
	.zero		1


	//   ....[24]....
        /*02c4*/ 	.word	0x00000be0
        /*02c8*/ 	.word	0x000000ff
        /*02cc*/ 	.word	0x000000b8
        /*02d0*/ 	.short	0x0100
        /*02d2*/ 	.byte	0x04
	.zero		1


	//   ....[25]....
        /*02d4*/ 	.word	0x00000bf0
        /*02d8*/ 	.word	0x000000ff
        /*02dc*/ 	.word	0x000000d8
        /*02e0*/ 	.short	0x0100
        /*02e2*/ 	.byte	0x04
	.zero		1


	//   ....[26]....
        /*02e4*/ 	.word	0x00000c00
        /*02e8*/ 	.word	0x000000ff
        /*02ec*/ 	.word	0x000000c0
        /*02f0*/ 	.short	0x0100
        /*02f2*/ 	.byte	0x04
	.zero		1


	//   ....[27]....
        /*02f4*/ 	.word	0x00000c10
        /*02f8*/ 	.word	0x000000ff
        /*02fc*/ 	.word	0x000000e0
        /*0300*/ 	.short	0x0100
        /*0302*/ 	.byte	0x04
	.zero		1


	//   ....[28]....
        /*0304*/ 	.word	0x00000c20
        /*0308*/ 	.word	0x000000ff
        /*030c*/ 	.word	0x000000c8
        /*0310*/ 	.short	0x0100
        /*0312*/ 	.byte	0x04
	.zero		1


	//   ....[29]....
        /*0314*/ 	.word	0x00000c30
        /*0318*/ 	.word	0x000000ff
        /*031c*/ 	.word	0x000000e8
        /*0320*/ 	.short	0x0100
        /*0322*/ 	.byte	0x04
	.zero		1


	//   ....[30]....
        /*0324*/ 	.word	0x00000d20
        /*0328*/ 	.word	0x000000ff
        /*032c*/ 	.word	0x000000f0
        /*0330*/ 	.short	0x0100
        /*0332*/ 	.byte	0x04
	.zero		1


	//   ....[31]....
        /*0334*/ 	.word	0x00000d30
        /*0338*/ 	.word	0x000000ff
        /*033c*/ 	.word	0x00000100
        /*0340*/ 	.short	0x0100
        /*0342*/ 	.byte	0x04
	.zero		1


	//   ....[32]....
        /*0344*/ 	.word	0x00000d40
        /*0348*/ 	.word	0x000000ff
        /*034c*/ 	.word	0x000000f8
        /*0350*/ 	.short	0x0100
        /*0352*/ 	.byte	0x04
	.zero		1


	//   ....[33]....
        /*0354*/ 	.word	0x00000d50
        /*0358*/ 	.word	0x000000ff
        /*035c*/ 	.word	0x00000108
        /*0360*/ 	.short	0x0100
        /*0362*/ 	.byte	0x04
	.zero		1


	//   ....[34]....
        /*0364*/ 	.word	0x00000e50
        /*0368*/ 	.word	0x000000ff
        /*036c*/ 	.word	0x00000110
        /*0370*/ 	.short	0x0100
        /*0372*/ 	.byte	0x06
	.zero		1


	//   ....[35]....
        /*0374*/ 	.word	0x00001a20
        /*0378*/ 	.word	0x00000000
        /*037c*/ 	.word	0x00000100
        /*0380*/ 	.short	0x010a
        /*0382*/ 	.byte	0xff
	.zero		1


	//   ....[36]....
        /*0384*/ 	.word	0x00001a50
        /*0388*/ 	.word	0x00000000
        /*038c*/ 	.word	0x000000f0
        /*0390*/ 	.short	0x0101
        /*0392*/ 	.byte	0xff
	.zero		1


	//   ....[37]....
        /*0394*/ 	.word	0x00001b10
        /*0398*/ 	.word	0x000000ff
        /*039c*/ 	.word	0x00000020
        /*03a0*/ 	.short	0x010a
        /*03a2*/ 	.byte	0x04
	.zero		1


	//   ....[38]....
        /*03a4*/ 	.word	0x00001be0
        /*03a8*/ 	.word	0x000000ff
        /*03ac*/ 	.word	0x00000020
        /*03b0*/ 	.short	0x010a
        /*03b2*/ 	.byte	0x21
	.zero		1


	//   ....[39]....
        /*03b4*/ 	.word	0x00001d90
        /*03b8*/ 	.word	0x000000ff
        /*03bc*/ 	.word	0x00000020
        /*03c0*/ 	.short	0x010a
        /*03c2*/ 	.byte	0x05
	.zero		1


	//   ....[40]....
        /*03c4*/ 	.word	0x00001f70
        /*03c8*/ 	.word	0x000000ff
        /*03cc*/ 	.word	0x00000088
        /*03d0*/ 	.short	0x0101
        /*03d2*/ 	.byte	0x0e
	.zero		1


	//   ....[41]....
        /*03d4*/ 	.word	0x00001f90
        /*03d8*/ 	.word	0x000000ff
        /*03dc*/ 	.word	0x00000020
        /*03e0*/ 	.short	0x010a
        /*03e2*/ 	.byte	0x04
	.zero		1


	//   ....[42]....
        /*03e4*/ 	.word	0x00002010
        /*03e8*/ 	.word	0x000000ff
        /*03ec*/ 	.word	0x00000020
        /*03f0*/ 	.short	0x010a
        /*03f2*/ 	.byte	0x07
	.zero		1


	//   ....[43]....
        /*03f4*/ 	.word	0x00002150
        /*03f8*/ 	.word	0x000000ff
        /*03fc*/ 	.word	0x00000020
        /*0400*/ 	.short	0x010a
        /*0402*/ 	.byte	0x04
	.zero		1


	//   ....[44]....
        /*0404*/ 	.word	0x00002400
        /*0408*/ 	.word	0x00000003
        /*040c*/ 	.word	0x00000090
        /*0410*/ 	.short	0x010a
        /*0412*/ 	.byte	0xff
	.zero		1


	//   ....[45]....
        /*0414*/ 	.word	0x00002550
        /*0418*/ 	.word	0x00000000
        /*041c*/ 	.word	0x00000000
        /*0420*/ 	.short	0x0101
        /*0422*/ 	.byte	0xff
	.zero		1


	//   ....[46]....
        /*0424*/ 	.word	0x00002b10
        /*0428*/ 	.word	0x000000ff
        /*042c*/ 	.word	0x00000000
        /*0430*/ 	.short	0x010a
        /*0432*/ 	.byte	0x04
	.zero		1


	//   ....[47]....
        /*0434*/ 	.word	0x00002ba0
        /*0438*/ 	.word	0x000000ff
        /*043c*/ 	.word	0x00000000
        /*0440*/ 	.short	0x010a
        /*0442*/ 	.byte	0x05
	.zero		1


	//   ....[48]....
        /*0444*/ 	.word	0x00002c30
        /*0448*/ 	.word	0x000000ff
        /*044c*/ 	.word	0x00000000
        /*0450*/ 	.short	0x010a
        /*0452*/ 	.byte	0x05
	.zero		1


	//   ....[49]....
        /*0454*/ 	.word	0x00002cd0
        /*0458*/ 	.word	0x00000000
        /*045c*/ 	.word	0x00000000
        /*0460*/ 	.short	0x010a
        /*0462*/ 	.byte	0xff
	.zero		1


	//   ....[50]....
        /*0464*/ 	.word	0x00002df0
        /*0468*/ 	.word	0x00000000
        /*046c*/ 	.word	0x000000f0
        /*0470*/ 	.short	0x010a
        /*0472*/ 	.byte	0xff
	.zero		1


	//   ....[51]....
        /*0474*/ 	.word	0x00002e60
        /*0478*/ 	.word	0x00000000
        /*047c*/ 	.word	0x00000000
        /*0480*/ 	.short	0x0101
        /*0482*/ 	.byte	0xff
	.zero		1


	//   ....[52]....
        /*0484*/ 	.word	0x00002e80
        /*0488*/ 	.word	0x000000ff
        /*048c*/ 	.word	0x000000a0
        /*0490*/ 	.short	0x010a
        /*0492*/ 	.byte	0x04
	.zero		1


	//   ....[53]....
        /*0494*/ 	.word	0x00002fa0
        /*0498*/ 	.word	0x00000000
        /*049c*/ 	.word	0x00000090
        /*04a0*/ 	.short	0x010a
        /*04a2*/ 	.byte	0xff
	.zero		1


	//   ....[54]....
        /*04a4*/ 	.word	0x000030a0
        /*04a8*/ 	.word	0x00000000
        /*04ac*/ 	.word	0x00000000
        /*04b0*/ 	.short	0x0101
        /*04b2*/ 	.byte	0xff
	.zero		1


	//   ....[55]....
        /*04b4*/ 	.word	0x00003130
        /*04b8*/ 	.word	0x000000ff
        /*04bc*/ 	.word	0x000000a0
        /*04c0*/ 	.short	0x0106
        /*04c2*/ 	.byte	0x04
	.zero		1


	//   ....[56]....
        /*04c4*/ 	.word	0x00003150
        /*04c8*/ 	.word	0x000000ff
        /*04cc*/ 	.word	0x000000a0
        /*04d0*/ 	.short	0x010a
        /*04d2*/ 	.byte	0x04
	.zero		1


	//   ....[57]....
        /*04d4*/ 	.word	0x000031e0
        /*04d8*/ 	.word	0x000000ff
        /*04dc*/ 	.word	0x000000a0
        /*04e0*/ 	.short	0x0106
        /*04e2*/ 	.byte	0x07
	.zero		1


	//   ....[58]....
        /*04e4*/ 	.word	0x00003220
        /*04e8*/ 	.word	0x00000000
        /*04ec*/ 	.word	0x000000a0
        /*04f0*/ 	.short	0x010a
        /*04f2*/ 	.byte	0xff
	.zero		1


	//   ....[59]....
        /*04f4*/ 	.word	0x00003460
        /*04f8*/ 	.word	0x000000ff
        /*04fc*/ 	.word	0x00000008
        /*0500*/ 	.short	0x010a
        /*0502*/ 	.byte	0x05
	.zero		1


	//   ....[60]....
        /*0504*/ 	.word	0x00003480
        /*0508*/ 	.word	0x000000ff
        /*050c*/ 	.word	0x00000008
        /*0510*/ 	.short	0x010a
        /*0512*/ 	.byte	0x05
	.zero		1


	//   ....[61]....
        /*0514*/ 	.word	0x00003610
        /*0518*/ 	.word	0x000000ff
        /*051c*/ 	.word	0x00000008
        /*0520*/ 	.short	0x010a
        /*0522*/ 	.byte	0x05
	.zero		1


	//   ....[62]....
        /*0524*/ 	.word	0x00003630
        /*0528*/ 	.word	0x000000ff
        /*052c*/ 	.word	0x00000008
        /*0530*/ 	.short	0x010a
        /*0532*/ 	.byte	0x05
	.zero		1


	//   ....[63]....
        /*0534*/ 	.word	0x000036f0
        /*0538*/ 	.word	0x000000ff
        /*053c*/ 	.word	0x00000000
        /*0540*/ 	.short	0x0101
        /*0542*/ 	.byte	0x04
	.zero		1


	//   ....[64]....
        /*0544*/ 	.word	0x00003ab0
        /*0548*/ 	.word	0x00000000
        /*054c*/ 	.word	0x00000090
        /*0550*/ 	.short	0x010a
        /*0552*/ 	.byte	0xff
	.zero		1


	//   ....[65]....
        /*0554*/ 	.word	0x00003b70
        /*0558*/ 	.word	0x00000000
        /*055c*/ 	.word	0x00000000
        /*0560*/ 	.short	0x0101
        /*0562*/ 	.byte	0xff
	.zero		1


	//   ....[66]....
        /*0564*/ 	.word	0x00003c30
        /*0568*/ 	.word	0x000000ff
        /*056c*/ 	.word	0x00000000
        /*0570*/ 	.short	0x010a
        /*0572*/ 	.byte	0x04
	.zero		1


	//   ....[67]....
        /*0574*/ 	.word	0x00003c40
        /*0578*/ 	.word	0x000000ff
        /*057c*/ 	.word	0x000000d0
        /*0580*/ 	.short	0x010a
        /*0582*/ 	.byte	0x2e
	.zero		1


	//   ....[68]....
        /*0584*/ 	.word	0x00003cf0
        /*0588*/ 	.word	0x000000ff
        /*058c*/ 	.word	0x00000000
        /*0590*/ 	.short	0x010a
        /*0592*/ 	.byte	0x07
	.zero		1


	//   ....[69]....
        /*0594*/ 	.word	0x00003e20
        /*0598*/ 	.word	0x000000ff
        /*059c*/ 	.word	0x00000000
        /*05a0*/ 	.short	0x010a
        /*05a2*/ 	.byte	0x04
	.zero		1


	//   ....[70]....
        /*05a4*/ 	.word	0x00004260
        /*05a8*/ 	.word	0x000000ff
        /*05ac*/ 	.word	0x00000000
        /*05b0*/ 	.short	0x010a
        /*05b2*/ 	.byte	0x04
	.zero		1


	//   ....[71]....
        /*05b4*/ 	.word	0x000042f0
        /*05b8*/ 	.word	0x000000ff
        /*05bc*/ 	.word	0x00000000
        /*05c0*/ 	.short	0x010a
        /*05c2*/ 	.byte	0x05
	.zero		1


	//   ....[72]....
        /*05c4*/ 	.word	0x00004380
        /*05c8*/ 	.word	0x000000ff
        /*05cc*/ 	.word	0x00000000
        /*05d0*/ 	.short	0x010a
        /*05d2*/ 	.byte	0x05
	.zero		1


	//   ....[73]....
        /*05d4*/ 	.word	0x00004420
        /*05d8*/ 	.word	0x00000000
        /*05dc*/ 	.word	0x00000000
        /*05e0*/ 	.short	0x010a
        /*05e2*/ 	.byte	0xff
	.zero		1


	//   ....[74]....
        /*05e4*/ 	.word	0x00004460
        /*05e8*/ 	.word	0x00000000
        /*05ec*/ 	.word	0x00000000
        /*05f0*/ 	.short	0x010a
        /*05f2*/ 	.byte	0xff
	.zero		1


	//   ....[75]....
        /*05f4*/ 	.word	0x000044d0
        /*05f8*/ 	.word	0x000000ff
        /*05fc*/ 	.word	0x00000000
        /*0600*/ 	.short	0x0101
        /*0602*/ 	.byte	0x04
	.zero		1


	//   ....[76]....
        /*0604*/ 	.word	0x00004510
        /*0608*/ 	.word	0x000000ff
        /*060c*/ 	.word	0x00000110
        /*0610*/ 	.short	0x010a
        /*0612*/ 	.byte	0x29
	.zero		1


	//   ....[77]....
        /*0614*/ 	.word	0x00004560
        /*0618*/ 	.word	0x000000ff
        /*061c*/ 	.word	0x00000000
        /*0620*/ 	.short	0x0101
        /*0622*/ 	.byte	0x04
	.zero		1


	//   ....[78]....
        /*0624*/ 	.word	0x00004a20
        /*0628*/ 	.word	0x00000008
        /*062c*/ 	.word	0x00000090
        /*0630*/ 	.short	0x010a
        /*0632*/ 	.byte	0xff
	.zero		1


	//   ....[79]....
        /*0634*/ 	.word	0x00004b90
        /*0638*/ 	.word	0x00000000
        /*063c*/ 	.word	0x00000000
        /*0640*/ 	.short	0x0101
        /*0642*/ 	.byte	0xff
	.zero		1


	//   ....[80]....
        /*0644*/ 	.word	0x00005080
        /*0648*/ 	.word	0x000000ff
        /*064c*/ 	.word	0x00000088
        /*0650*/ 	.short	0x010a
        /*0652*/ 	.byte	0x15
	.zero		1


	//   ....[81]....
        /*0654*/ 	.word	0x00005210
        /*0658*/ 	.word	0x000000ff
        /*065c*/ 	.word	0x00000060
        /*0660*/ 	.short	0x010a
        /*0662*/ 	.byte	0x15
	.zero		1


	//   ....[82]....
        /*0664*/ 	.word	0x00005370
        /*0668*/ 	.word	0x000000ff
        /*066c*/ 	.word	0x00000040
        /*0670*/ 	.short	0x010b
        /*0672*/ 	.byte	0x15
	.zero		1


	//   ....[83]....
        /*0674*/ 	.word	0x00005390
        /*0678*/ 	.word	0x000000ff
        /*067c*/ 	.word	0x00000000
        /*0680*/ 	.short	0x0101
        /*0682*/ 	.byte	0x06
	.zero		1


	//   ....[84]....
        /*0684*/ 	.word	0x000053a0
        /*0688*/ 	.word	0x000000ff
        /*068c*/ 	.word	0x00000068
        /*0690*/ 	.short	0x010a
        /*0692*/ 	.byte	0x15
	.zero		1


	//   ....[85]....
        /*0694*/ 	.word	0x000054f0
        /*0698*/ 	.word	0x000000ff
        /*069c*/ 	.word	0x00000048
        /*06a0*/ 	.short	0x010b
        /*06a2*/ 	.byte	0x15
	.zero		1


	//   ....[86]....
        /*06a4*/ 	.word	0x00005500
        /*06a8*/ 	.word	0x000000ff
        /*06ac*/ 	.word	0x00000000
        /*06b0*/ 	.short	0x0101
        /*06b2*/ 	.byte	0x07
	.zero		1


	//   ....[87]....
        /*06b4*/ 	.word	0x00005510
        /*06b8*/ 	.word	0x000000ff
        /*06bc*/ 	.word	0x00000070
        /*06c0*/ 	.short	0x010a
        /*06c2*/ 	.byte	0x15
	.zero		1


	//   ....[88]....
        /*06c4*/ 	.word	0x00005660
        /*06c8*/ 	.word	0x000000ff
        /*06cc*/ 	.word	0x00000050
        /*06d0*/ 	.short	0x010b
        /*06d2*/ 	.byte	0x15
	.zero		1


	//   ....[89]....
        /*06d4*/ 	.word	0x00005680
        /*06d8*/ 	.word	0x000000ff
        /*06dc*/ 	.word	0x00000000
        /*06e0*/ 	.short	0x0101
        /*06e2*/ 	.byte	0x18
	.zero		1


	//   ....[90]....
        /*06e4*/ 	.word	0x00005690
        /*06e8*/ 	.word	0x000000ff
        /*06ec*/ 	.word	0x00000078
        /*06f0*/ 	.short	0x010a
        /*06f2*/ 	.byte	0x15
	.zero		1


	//   ....[91]....
        /*06f4*/ 	.word	0x000057f0
        /*06f8*/ 	.word	0x000000ff
        /*06fc*/ 	.word	0x00000058
        /*0700*/ 	.short	0x010b
        /*0702*/ 	.byte	0x15
	.zero		1


	//   ....[92]....
        /*0704*/ 	.word	0x00005810
        /*0708*/ 	.word	0x000000ff
        /*070c*/ 	.word	0x00000000
        /*0710*/ 	.short	0x0101
        /*0712*/ 	.byte	0x10
	.zero		1


	//   ....[93]....
        /*0714*/ 	.word	0x00005820
        /*0718*/ 	.word	0x000000ff
        /*071c*/ 	.word	0x00000060
        /*0720*/ 	.short	0x010a
        /*0722*/ 	.byte	0x15
	.zero		1


	//   ....[94]....
        /*0724*/ 	.word	0x00005980
        /*0728*/ 	.word	0x000000ff
        /*072c*/ 	.word	0x00000040
        /*0730*/ 	.short	0x010b
        /*0732*/ 	.byte	0x15
	.zero		1


	//   ....[95]....
        /*0734*/ 	.word	0x00005990
        /*0738*/ 	.word	0x000000ff
        /*073c*/ 	.word	0x00000000
        /*0740*/ 	.short	0x0101
        /*0742*/ 	.byte	0x06
	.zero		1


	//   ....[96]....
        /*0744*/ 	.word	0x000059a0
        /*0748*/ 	.word	0x000000ff
        /*074c*/ 	.word	0x00000068
        /*0750*/ 	.short	0x010a
        /*0752*/ 	.byte	0x15
	.zero		1


	//   ....[97]....
        /*0754*/ 	.word	0x00005b00
        /*0758*/ 	.word	0x000000ff
        /*075c*/ 	.word	0x00000048
        /*0760*/ 	.short	0x010b
        /*0762*/ 	.byte	0x15
	.zero		1


	//   ....[98]....
        /*0764*/ 	.word	0x00005b10
        /*0768*/ 	.word	0x000000ff
        /*076c*/ 	.word	0x00000000
        /*0770*/ 	.short	0x0101
        /*0772*/ 	.byte	0x07
	.zero		1


	//   ....[99]....
        /*0774*/ 	.word	0x00005b20
        /*0778*/ 	.word	0x000000ff
        /*077c*/ 	.word	0x00000070
        /*0780*/ 	.short	0x010a
        /*0782*/ 	.byte	0x15
	.zero		1


	//   ....[100]....
        /*0784*/ 	.word	0x00005c90
        /*0788*/ 	.word	0x000000ff
        /*078c*/ 	.word	0x00000050
        /*0790*/ 	.short	0x010b
        /*0792*/ 	.byte	0x15
	.zero		1


	//   ....[101]....
        /*0794*/ 	.word	0x00005ca0
        /*0798*/ 	.word	0x000000ff
        /*079c*/ 	.word	0x00000000
        /*07a0*/ 	.short	0x0101
        /*07a2*/ 	.byte	0x18
	.zero		1


	//   ....[102]....
        /*07a4*/ 	.word	0x00005cb0
        /*07a8*/ 	.word	0x000000ff
        /*07ac*/ 	.word	0x00000078
        /*07b0*/ 	.short	0x010a
        /*07b2*/ 	.byte	0x15
	.zero		1


	//   ....[103]....
        /*07b4*/ 	.word	0x00005ea0
        /*07b8*/ 	.word	0x000000ff
        /*07bc*/ 	.word	0x00000058
        /*07c0*/ 	.short	0x010b
        /*07c2*/ 	.byte	0x15
	.zero		1


	//   ....[104]....
        /*07c4*/ 	.word	0x00005eb0
        /*07c8*/ 	.word	0x000000ff
        /*07cc*/ 	.word	0x00000000
        /*07d0*/ 	.short	0x0101
        /*07d2*/ 	.byte	0x10
	.zero		1


	//   ....[105]....
        /*07d4*/ 	.word	0x00005ed0
        /*07d8*/ 	.word	0x000000ff
        /*07dc*/ 	.word	0x00000060
        /*07e0*/ 	.short	0x010a
        /*07e2*/ 	.byte	0x15
	.zero		1


	//   ....[106]....
        /*07e4*/ 	.word	0x00005ef0
        /*07e8*/ 	.word	0x000000ff
        /*07ec*/ 	.word	0x00000068
        /*07f0*/ 	.short	0x010a
        /*07f2*/ 	.byte	0x15
	.zero		1


	//   ....[107]....
        /*07f4*/ 	.word	0x00005f10
        /*07f8*/ 	.word	0x000000ff
        /*07fc*/ 	.word	0x00000070
        /*0800*/ 	.short	0x010a
        /*0802*/ 	.byte	0x15
	.zero		1


	//   ....[108]....
        /*0804*/ 	.word	0x00005f60
        /*0808*/ 	.word	0x00000002
        /*080c*/ 	.word	0x00000078
        /*0810*/ 	.short	0x010a
        /*0812*/ 	.byte	0xff
	.zero		1


	//   ....[109]....
        /*0814*/ 	.word	0x00006280
        /*0818*/ 	.word	0x00000000
        /*081c*/ 	.word	0x00000090
        /*0820*/ 	.short	0x010a
        /*0822*/ 	.byte	0xff
	.zero		1


	//   ....[110]....
        /*0824*/ 	.word	0x00006350
        /*0828*/ 	.word	0x00000000
        /*082c*/ 	.word	0x00000000
        /*0830*/ 	.short	0x0101
        /*0832*/ 	.byte	0xff
	.zero		1


	//   ....[111]....
        /*0834*/ 	.word	0x00006f90
        /*0838*/ 	.word	0x000000ff
        /*083c*/ 	.word	0x00000040
        /*0840*/ 	.short	0x010a
        /*0842*/ 	.byte	0x2b
	.zero		1


	//   ....[112]....
        /*0844*/ 	.word	0x00006fc0
        /*0848*/ 	.word	0x00000049
        /*084c*/ 	.word	0x000000b0
        /*0850*/ 	.short	0x010a
        /*0852*/ 	.byte	0xff
	.zero		1


	//   ....[113]....
        /*0854*/ 	.word	0x000070b0
        /*0858*/ 	.word	0x000000ff
        /*085c*/ 	.word	0x00000040
        /*0860*/ 	.short	0x010a
        /*0862*/ 	.byte	0x2b
	.zero		1


	//   ....[114]....
        /*0864*/ 	.word	0x000071a0
        /*0868*/ 	.word	0x00000049
        /*086c*/ 	.word	0x000000b0
        /*0870*/ 	.short	0x010a
        /*0872*/ 	.byte	0xff
	.zero		1


	//   ....[115]....
        /*0874*/ 	.word	0x00007970
        /*0878*/ 	.word	0x00000000
        /*087c*/ 	.word	0x00000000
        /*0880*/ 	.short	0x0101
        /*0882*/ 	.byte	0xff
	.zero		1


	//   ....[116]....
        /*0884*/ 	.word	0x00007980
        /*0888*/ 	.word	0x00000002
        /*088c*/ 	.word	0x00000040
        /*0890*/ 	.short	0x010a
        /*0892*/ 	.byte	0xff
	.zero		1


	//   ....[117]....
        /*0894*/ 	.word	0x00007a60
        /*0898*/ 	.word	0x00000002
        /*089c*/ 	.word	0x00000040
        /*08a0*/ 	.short	0x010a
        /*08a2*/ 	.byte	0xff
	.zero		1


	//   ....[118]....
        /*08a4*/ 	.word	0x000082c0
        /*08a8*/ 	.word	0x00000015
        /*08ac*/ 	.word	0x00000000
        /*08b0*/ 	.short	0x0101
        /*08b2*/ 	.byte	0xff
	.zero		1


	//   ....[119]....
        /*08b4*/ 	.word	0x000082e0
        /*08b8*/ 	.word	0x00000000
        /*08bc*/ 	.word	0x00000040
        /*08c0*/ 	.short	0x010a
        /*08c2*/ 	.byte	0xff
	.zero		1


	//   ....[120]....
        /*08c4*/ 	.word	0x000083b0
        /*08c8*/ 	.word	0x00000000
        /*08cc*/ 	.word	0x00000040
        /*08d0*/ 	.short	0x010a
        /*08d2*/ 	.byte	0xff
	.zero		1


	//   ....[121]....
        /*08d4*/ 	.word	0x00008c20
        /*08d8*/ 	.word	0x00000015
        /*08dc*/ 	.word	0x00000000
        /*08e0*/ 	.short	0x0101
        /*08e2*/ 	.byte	0xff
	.zero		1


	//   ....[122]....
        /*08e4*/ 	.word	0x00008c40
        /*08e8*/ 	.word	0x00000000
        /*08ec*/ 	.word	0x00000040
        /*08f0*/ 	.short	0x010a
        /*08f2*/ 	.byte	0xff
	.zero		1


	//   ....[123]....
        /*08f4*/ 	.word	0x00008d10
        /*08f8*/ 	.word	0x00000000
        /*08fc*/ 	.word	0x00000040
        /*0900*/ 	.short	0x010a
        /*0902*/ 	.byte	0xff
	.zero		1


	//   ....[124]....
        /*0904*/ 	.word	0x000095b0
        /*0908*/ 	.word	0x00000015
        /*090c*/ 	.word	0x00000000
        /*0910*/ 	.short	0x0101
        /*0912*/ 	.byte	0xff
	.zero		1


	//   ....[125]....
        /*0914*/ 	.word	0x000095d0
        /*0918*/ 	.word	0x00000000
        /*091c*/ 	.word	0x00000040
        /*0920*/ 	.short	0x010a
        /*0922*/ 	.byte	0xff
	.zero		1


	//   ....[126]....
        /*0924*/ 	.word	0x000096a0
        /*0928*/ 	.word	0x00000000
        /*092c*/ 	.word	0x00000040
        /*0930*/ 	.short	0x010a
        /*0932*/ 	.byte	0xff
	.zero		1


	//   ....[127]....
        /*0934*/ 	.word	0x00009f80
        /*0938*/ 	.word	0x00000015
        /*093c*/ 	.word	0x00000000
        /*0940*/ 	.short	0x0101
        /*0942*/ 	.byte	0xff
	.zero		1


	//   ....[128]....
        /*0944*/ 	.word	0x00009fa0
        /*0948*/ 	.word	0x00000000
        /*094c*/ 	.word	0x00000040
        /*0950*/ 	.short	0x010a
        /*0952*/ 	.byte	0xff
	.zero		1


	//   ....[129]....
        /*0954*/ 	.word	0x0000a070
        /*0958*/ 	.word	0x00000000
        /*095c*/ 	.word	0x00000040
        /*0960*/ 	.short	0x010a
        /*0962*/ 	.byte	0xff
	.zero		1


	//   ....[130]....
        /*0964*/ 	.word	0x0000a920
        /*0968*/ 	.word	0x00000015
        /*096c*/ 	.word	0x00000000
        /*0970*/ 	.short	0x0101
        /*0972*/ 	.byte	0xff
	.zero		1


	//   ....[131]....
        /*0974*/ 	.word	0x0000a940
        /*0978*/ 	.word	0x00000000
        /*097c*/ 	.word	0x00000040
        /*0980*/ 	.short	0x010a
        /*0982*/ 	.byte	0xff
	.zero		1


	//   ....[132]....
        /*0984*/ 	.word	0x0000aa10
        /*0988*/ 	.word	0x00000000
        /*098c*/ 	.word	0x00000040
        /*0990*/ 	.short	0x010a
        /*0992*/ 	.byte	0xff
	.zero		1


	//   ....[133]....
        /*0994*/ 	.word	0x0000b2c0
        /*0998*/ 	.word	0x00000015
        /*099c*/ 	.word	0x00000000
        /*09a0*/ 	.short	0x0101
        /*09a2*/ 	.byte	0xff
	.zero		1


	//   ....[134]....
        /*09a4*/ 	.word	0x0000b2e0
        /*09a8*/ 	.word	0x00000000
        /*09ac*/ 	.word	0x00000040
        /*09b0*/ 	.short	0x010a
        /*09b2*/ 	.byte	0xff
	.zero		1


	//   ....[135]....
        /*09b4*/ 	.word	0x0000b3b0
        /*09b8*/ 	.word	0x00000000
        /*09bc*/ 	.word	0x00000040
        /*09c0*/ 	.short	0x010a
        /*09c2*/ 	.byte	0xff
	.zero		1


	//   ....[136]....
        /*09c4*/ 	.word	0x0000b6c0
        /*09c8*/ 	.word	0x00000049
        /*09cc*/ 	.word	0x00000000
        /*09d0*/ 	.short	0x0101
        /*09d2*/ 	.byte	0xff
	.zero		1


	//   ....[137]....
        /*09d4*/ 	.word	0x0000bc60
        /*09d8*/ 	.word	0x00000000
        /*09dc*/ 	.word	0x00000000
        /*09e0*/ 	.short	0x0101
        /*09e2*/ 	.byte	0xff
	.zero		1


	//   ....[138]....
        /*09e4*/ 	.word	0x0000bf10
        /*09e8*/ 	.word	0x000000ff
        /*09ec*/ 	.word	0x00000000
        /*09f0*/ 	.short	0x0101
        /*09f2*/ 	.byte	0x04
	.zero		1


	//   ....[139]....
        /*09f4*/ 	.word	0x0000bf30
        /*09f8*/ 	.word	0x00000000
        /*09fc*/ 	.word	0x00000100
        /*0a00*/ 	.short	0x010a
        /*0a02*/ 	.byte	0xff
	.zero		1


	//   ....[140]....
        /*0a04*/ 	.word	0x0000bf90
        /*0a08*/ 	.word	0x00000000
        /*0a0c*/ 	.word	0x00000020
        /*0a10*/ 	.short	0x010a
        /*0a12*/ 	.byte	0xff
	.zero		1


	//   ....[141]....
        /*0a14*/ 	.word	0x0000bff0
        /*0a18*/ 	.word	0x00000000
        /*0a1c*/ 	.word	0x00000020
        /*0a20*/ 	.short	0x010a
        /*0a22*/ 	.byte	0xff
	.zero		1


	//   ....[142]....
        /*0a24*/ 	.word	0x0000c040
        /*0a28*/ 	.word	0x00000003
        /*0a2c*/ 	.word	0x00000090
        /*0a30*/ 	.short	0x010a
        /*0a32*/ 	.byte	0xff
	.zero		1


	//   ....[143]....
        /*0a34*/ 	.word	0x0000c0a0
        /*0a38*/ 	.word	0x00000000
        /*0a3c*/ 	.word	0x00000000
        /*0a40*/ 	.short	0x010a
        /*0a42*/ 	.byte	0xff
	.zero		1


	//   ....[144]....
        /*0a44*/ 	.word	0x0000c100
        /*0a48*/ 	.word	0x00000000
        /*0a4c*/ 	.word	0x00000000
        /*0a50*/ 	.short	0x010a
        /*0a52*/ 	.byte	0xff
	.zero		1


	//   ....[145]....
        /*0a54*/ 	.word	0x0000c160
        /*0a58*/ 	.word	0x00000000
        /*0a5c*/ 	.word	0x00000000
        /*0a60*/ 	.short	0x010a
        /*0a62*/ 	.byte	0xff
	.zero		1


	//   ....[146]....
        /*0a64*/ 	.word	0x0000c1b0
        /*0a68*/ 	.word	0x00000000
        /*0a6c*/ 	.word	0x000000f0
        /*0a70*/ 	.short	0x010a
        /*0a72*/ 	.byte	0xff
	.zero		1


	//   ....[147]....
        /*0a74*/ 	.word	0x0000c210
        /*0a78*/ 	.word	0x00000000
        /*0a7c*/ 	.word	0x000000a0
        /*0a80*/ 	.short	0x010a
        /*0a82*/ 	.byte	0xff
	.zero		1


	//   ....[148]....
        /*0a84*/ 	.word	0x0000c260
        /*0a88*/ 	.word	0x00000000
        /*0a8c*/ 	.word	0x00000090
        /*0a90*/ 	.short	0x010a
        /*0a92*/ 	.byte	0xff
	.zero		1


	//   ....[149]....
        /*0a94*/ 	.word	0x0000c2c0
        /*0a98*/ 	.word	0x00000000
        /*0a9c*/ 	.word	0x000000a0
        /*0aa0*/ 	.short	0x010a
        /*0aa2*/ 	.byte	0xff
	.zero		1


	//   ....[150]....
        /*0aa4*/ 	.word	0x0000c320
        /*0aa8*/ 	.word	0x00000005
        /*0aac*/ 	.word	0x00000008
        /*0ab0*/ 	.short	0x010a
        /*0ab2*/ 	.byte	0xff
	.zero		1


	//   ....[151]....
        /*0ab4*/ 	.word	0x0000c410
        /*0ab8*/ 	.word	0x00000003
        /*0abc*/ 	.word	0x00000008
        /*0ac0*/ 	.short	0x010a
        /*0ac2*/ 	.byte	0xff
	.zero		1


	//   ....[152]....
        /*0ac4*/ 	.word	0x0000c460
        /*0ac8*/ 	.word	0x00000000
        /*0acc*/ 	.word	0x00000090
        /*0ad0*/ 	.short	0x010a
        /*0ad2*/ 	.byte	0xff
	.zero		1


	//   ....[153]....
        /*0ad4*/ 	.word	0x0000c4c0
        /*0ad8*/ 	.word	0x00000000
        /*0adc*/ 	.word	0x000000d0
        /*0ae0*/ 	.short	0x010a
        /*0ae2*/ 	.byte	0xff
	.zero		1


	//   ....[154]....
        /*0ae4*/ 	.word	0x0000c520
        /*0ae8*/ 	.word	0x00000000
        /*0aec*/ 	.word	0x00000000
        /*0af0*/ 	.short	0x010a
        /*0af2*/ 	.byte	0xff
	.zero		1


	//   ....[155]....
        /*0af4*/ 	.word	0x0000c580
        /*0af8*/ 	.word	0x00000000
        /*0afc*/ 	.word	0x00000000
        /*0b00*/ 	.short	0x010a
        /*0b02*/ 	.byte	0xff
	.zero		1


	//   ....[156]....
        /*0b04*/ 	.word	0x0000c5e0
        /*0b08*/ 	.word	0x00000000
        /*0b0c*/ 	.word	0x00000000
        /*0b10*/ 	.short	0x010a
        /*0b12*/ 	.byte	0xff
	.zero		1


	//   ....[157]....
        /*0b14*/ 	.word	0x0000c640
        /*0b18*/ 	.word	0x00000000
        /*0b1c*/ 	.word	0x00000000
        /*0b20*/ 	.short	0x010a
        /*0b22*/ 	.byte	0xff
	.zero		1


	//   ....[158]....
        /*0b24*/ 	.word	0x0000c6a0
        /*0b28*/ 	.word	0x00000000
        /*0b2c*/ 	.word	0x00000110
        /*0b30*/ 	.short	0x010a
        /*0b32*/ 	.byte	0xff
	.zero		1


	//   ....[159]....
        /*0b34*/ 	.word	0x0000c6f0
        /*0b38*/ 	.word	0x00000008
        /*0b3c*/ 	.word	0x00000090
        /*0b40*/ 	.short	0x010a
        /*0b42*/ 	.byte	0xff
	.zero		1


	//   ....[160]....
        /*0b44*/ 	.word	0x0000c750
        /*0b48*/ 	.word	0x00000000
        /*0b4c*/ 	.word	0x00000088
        /*0b50*/ 	.short	0x010a
        /*0b52*/ 	.byte	0xff
	.zero		1


	//   ....[161]....
        /*0b54*/ 	.word	0x0000c7b0
        /*0b58*/ 	.word	0x00000000
        /*0b5c*/ 	.word	0x00000060
        /*0b60*/ 	.short	0x010a
        /*0b62*/ 	.byte	0xff
	.zero		1


	//   ....[162]....
        /*0b64*/ 	.word	0x0000c810
        /*0b68*/ 	.word	0x00000000
        /*0b6c*/ 	.word	0x00000068
        /*0b70*/ 	.short	0x010a
        /*0b72*/ 	.byte	0xff
	.zero		1


	//   ....[163]....
        /*0b74*/ 	.word	0x0000c870
        /*0b78*/ 	.word	0x00000000
        /*0b7c*/ 	.word	0x00000070
        /*0b80*/ 	.short	0x010a
        /*0b82*/ 	.byte	0xff
	.zero		1


	//   ....[164]....
        /*0b84*/ 	.word	0x0000c8d0
        /*0b88*/ 	.word	0x00000000
        /*0b8c*/ 	.word	0x00000078
        /*0b90*/ 	.short	0x010a
        /*0b92*/ 	.byte	0xff
	.zero		1


	//   ....[165]....
        /*0b94*/ 	.word	0x0000c930
        /*0b98*/ 	.word	0x00000000
        /*0b9c*/ 	.word	0x00000060
        /*0ba0*/ 	.short	0x010a
        /*0ba2*/ 	.byte	0xff
	.zero		1


	//   ....[166]....
        /*0ba4*/ 	.word	0x0000c990
        /*0ba8*/ 	.word	0x00000000
        /*0bac*/ 	.word	0x00000068
        /*0bb0*/ 	.short	0x010a
        /*0bb2*/ 	.byte	0xff
	.zero		1


	//   ....[167]....
        /*0bb4*/ 	.word	0x0000c9f0
        /*0bb8*/ 	.word	0x00000000
        /*0bbc*/ 	.word	0x00000070
        /*0bc0*/ 	.short	0x010a
        /*0bc2*/ 	.byte	0xff
	.zero		1


	//   ....[168]....
        /*0bc4*/ 	.word	0x0000ca50
        /*0bc8*/ 	.word	0x00000000
        /*0bcc*/ 	.word	0x00000078
        /*0bd0*/ 	.short	0x010a
        /*0bd2*/ 	.byte	0xff
	.zero		1


	//   ....[169]....
        /*0bd4*/ 	.word	0x0000cab0
        /*0bd8*/ 	.word	0x00000000
        /*0bdc*/ 	.word	0x00000060
        /*0be0*/ 	.short	0x010a
        /*0be2*/ 	.byte	0xff
	.zero		1


	//   ....[170]....
        /*0be4*/ 	.word	0x0000cb10
        /*0be8*/ 	.word	0x00000000
        /*0bec*/ 	.word	0x00000068
        /*0bf0*/ 	.short	0x010a
        /*0bf2*/ 	.byte	0xff
	.zero		1


	//   ....[171]....
        /*0bf4*/ 	.word	0x0000cb70
        /*0bf8*/ 	.word	0x00000002
        /*0bfc*/ 	.word	0x00000070
        /*0c00*/ 	.short	0x010a
        /*0c02*/ 	.byte	0xff
	.zero		1


	//   ....[172]....
        /*0c04*/ 	.word	0x0000cbc0
        /*0c08*/ 	.word	0x00000000
        /*0c0c*/ 	.word	0x00000090
        /*0c10*/ 	.short	0x010a
        /*0c12*/ 	.byte	0xff
	.zero		1


	//   ....[173]....
        /*0c14*/ 	.word	0x0000cc20
        /*0c18*/ 	.word	0x00000002
        /*0c1c*/ 	.word	0x00000040
        /*0c20*/ 	.short	0x010a
        /*0c22*/ 	.byte	0xff
	.zero		1


	//   ....[174]....
        /*0c24*/ 	.word	0x0000cc70
        /*0c28*/ 	.word	0x00000049
        /*0c2c*/ 	.word	0x000000b0
        /*0c30*/ 	.short	0x010a
        /*0c32*/ 	.byte	0xff
	.zero		1


	//   ....[175]....
        /*0c34*/ 	.word	0x0000ccc0
        /*0c38*/ 	.word	0x00000002
        /*0c3c*/ 	.word	0x00000040
        /*0c40*/ 	.short	0x010a
        /*0c42*/ 	.byte	0xff
	.zero		1


	//   ....[176]....
        /*0c44*/ 	.word	0x0000cd10
        /*0c48*/ 	.word	0x00000000
        /*0c4c*/ 	.word	0x00000040
        /*0c50*/ 	.short	0x010a
        /*0c52*/ 	.byte	0xff
	.zero		1


	//   ....[177]....
        /*0c54*/ 	.word	0x0000cd60
        /*0c58*/ 	.word	0x00000000
        /*0c5c*/ 	.word	0x00000040
        /*0c60*/ 	.short	0x010a
        /*0c62*/ 	.byte	0xff
	.zero		1


	//   ....[178]....
        /*0c64*/ 	.word	0x0000cdb0
        /*0c68*/ 	.word	0x00000000
        /*0c6c*/ 	.word	0x00000040
        /*0c70*/ 	.short	0x010a
        /*0c72*/ 	.byte	0xff
	.zero		1


	//   ....[179]....
        /*0c74*/ 	.word	0x0000ce00
        /*0c78*/ 	.word	0x00000000
        /*0c7c*/ 	.word	0x00000040
        /*0c80*/ 	.short	0x010a
        /*0c82*/ 	.byte	0xff
	.zero		1


	//   ....[180]....
        /*0c84*/ 	.word	0x0000ce50
        /*0c88*/ 	.word	0x00000000
        /*0c8c*/ 	.word	0x00000040
        /*0c90*/ 	.short	0x010a
        /*0c92*/ 	.byte	0xff
	.zero		1


	//   ....[181]....
        /*0c94*/ 	.word	0x0000cea0
        /*0c98*/ 	.word	0x00000000
        /*0c9c*/ 	.word	0x00000040
        /*0ca0*/ 	.short	0x010a
        /*0ca2*/ 	.byte	0xff
	.zero		1


	//----- nvinfo : EIATTR_NUM_MBARRIERS
	.align		4
.L_47:
        /*0ca4*/ 	.byte	0x03, 0x38
        /*0ca6*/ 	.short	0x0023


	//----- nvinfo : EIATTR_EXIT_INSTR_OFFSETS
	.align		4
        /*0ca8*/ 	.byte	0x04, 0x1c
        /*0caa*/ 	.short	(.L_49 - .L_48)


	//   ....[0]....
.L_48:
        /*0cac*/ 	.word	0x00002d00


	//   ....[1]....
        /*0cb0*/ 	.word	0x000031f0


	//   ....[2]....
        /*0cb4*/ 	.word	0x00003250


	//   ....[3]....
        /*0cb8*/ 	.word	0x00004790


	//   ....[4]....
        /*0cbc*/ 	.word	0x00005f90


	//   ....[5]....
        /*0cc0*/ 	.word	0x00005fd0


	//   ....[6]....
        /*0cc4*/ 	.word	0x0000be00


	//   ....[7]....
        /*0cc8*/ 	.word	0x0000be80


	//   ....[8]....
        /*0ccc*/ 	.word	0x0000beb0


	//   ....[9]....
        /*0cd0*/ 	.word	0x0000bf20


	//----- nvinfo : EIATTR_MAX_THREADS
	.align		4
.L_49:
        /*0cd4*/ 	.byte	0x04, 0x05
        /*0cd6*/ 	.short	(.L_51 - .L_50)
.L_50:
        /*0cd8*/ 	.word	0x00000100
        /*0cdc*/ 	.word	0x00000001
        /*0ce0*/ 	.word	0x00000001


	//----- nvinfo : EIATTR_CRS_STACK_SIZE
	.align		4
.L_51:
        /*0ce4*/ 	.byte	0x04, 0x1e
        /*0ce6*/ 	.short	(.L_53 - .L_52)
.L_52:
        /*0ce8*/ 	.word	0x00000000


	//----- nvinfo : EIATTR_CBANK_PARAM_SIZE
	.align		4
.L_53:
        /*0cec*/ 	.byte	0x03, 0x19
        /*0cee*/ 	.short	0x0800


	//----- nvinfo : EIATTR_PARAM_CBANK
	.align		4
        /*0cf0*/ 	.byte	0x04, 0x0a
        /*0cf2*/ 	.short	(.L_55 - .L_54)
	.align		4
.L_54:
        /*0cf4*/ 	.word	index@(.nv.constant0._ZN7cutlass13device_kernelINS_4gemm6kernel13GemmUniversalIN4cute5tupleIJiiiiEEENS1_10collective13CollectiveMmaINS1_35MainloopSm100TmaUmmaWarpSpecializedILi4ELi2ELi4ENS5_IJNS4_1CILi4EEENSA_ILi1EEESC_EEEEENS5_IJNSA_ILi256EEENSA_ILi128EEENSA_ILi64EEEEEENS_10tfloat32_tENS5_IJlSC_lEEESJ_SK_NS4_8TiledMMAINS4_8MMA_AtomIJNS4_23SM100_MMA_TF32_2x1SM_SSISJ_SJ_fLi256ELi128ELNS4_4UMMA5MajorE0ELSP_0ELNSO_7ScaleInE0ELSQ_0EEEEEENS4_6LayoutINS5_IJSC_SC_SC_EEENS5_IJNSA_ILi0EEESV_SV_EEEEENS5_IJNS4_10UnderscoreESY_SY_EEEEENS4_18SM100_TMA_2SM_LOADENS4_14ComposedLayoutINS4_7SwizzleILi3ELi4ELi3EEENS4_18smem_ptr_flag_bitsILi32EEENST_INS5_IJNSA_ILi8EEENSA_ILi32EEEEEENS5_IJS18_SC_EEEEEEEvNS4_8identityENS4_28SM100_TMA_2SM_LOAD_MULTICASTES1C_vS1D_EENS_8epilogue10collective18CollectiveEpilogueINS1G_23Sm100TmaWarpSpecializedILi4ELi2ELi16ELb1ELb0EEEJNS5_IJSG_SG_SH_EEENS5_IJNST_ISG_SC_EENST_INSA_ILi16EEESC_EEEEESJ_SK_SJ_SK_NS1G_6fusion15FusionCallbacksIS1K_NS1Q_17LinearCombinationISJ_fSJ_fLNS_15FloatRoundStyleE2EEES1L_S1P_JEEENS4_5SM1004TMEM4LOAD26SM100_TMEM_LOAD_32dp32b16xENS4_13SM90_TMA_LOADENS12_INS13_ILi2ELi4ELi3EEES16_NST_INS5_IJS17_S1N_EEENS5_IJS1N_SC_EEEEEEENS4_39AutoVectorizingCopyWithAssumedAlignmentILi128EEENS4_14SM90_TMA_STOREES25_S27_S27_EEEvvEEEEvNT_6ParamsE)
        /*0cf8*/ 	.short	0x0380
        /*0cfa*/ 	.short	0x0800


	//----- nvinfo : EIATTR_SW_WAR
	.align		4
.L_55:
        /*0cfc*/ 	.byte	0x04, 0x36
        /*0cfe*/ 	.short	(.L_57 - .L_56)
.L_56:
        /*0d00*/ 	.word	0x00000008
.L_57:


//--------------------- .nv.callgraph             --------------------------
	.section	.nv.callgraph,"",@"SHT_CUDA_CALLGRAPH"
	.align	4
	.sectionentsize	8
	.align		4
        /*0000*/ 	.word	0x00000000
	.align		4
        /*0004*/ 	.word	0xffffffff
	.align		4
        /*0008*/ 	.word	index@(_ZN7cutlass13device_kernelINS_4gemm6kernel13GemmUniversalIN4cute5tupleIJiiiiEEENS1_10collective13CollectiveMmaINS1_35MainloopSm100TmaUmmaWarpSpecializedILi4ELi2ELi4ENS5_IJNS4_1CILi4EEENSA_ILi1EEESC_EEEEENS5_IJNSA_ILi256EEENSA_ILi128EEENSA_ILi64EEEEEENS_10tfloat32_tENS5_IJlSC_lEEESJ_SK_NS4_8TiledMMAINS4_8MMA_AtomIJNS4_23SM100_MMA_TF32_2x1SM_SSISJ_SJ_fLi256ELi128ELNS4_4UMMA5MajorE0ELSP_0ELNSO_7ScaleInE0ELSQ_0EEEEEENS4_6LayoutINS5_IJSC_SC_SC_EEENS5_IJNSA_ILi0EEESV_SV_EEEEENS5_IJNS4_10UnderscoreESY_SY_EEEEENS4_18SM100_TMA_2SM_LOADENS4_14ComposedLayoutINS4_7SwizzleILi3ELi4ELi3EEENS4_18smem_ptr_flag_bitsILi32EEENST_INS5_IJNSA_ILi8EEENSA_ILi32EEEEEENS5_IJS18_SC_EEEEEEEvNS4_8identityENS4_28SM100_TMA_2SM_LOAD_MULTICASTES1C_vS1D_EENS_8epilogue10collective18CollectiveEpilogueINS1G_23Sm100TmaWarpSpecializedILi4ELi2ELi16ELb1ELb0EEEJNS5_IJSG_SG_SH_EEENS5_IJNST_ISG_SC_EENST_INSA_ILi16EEESC_EEEEESJ_SK_SJ_SK_NS1G_6fusion15FusionCallbacksIS1K_NS1Q_17LinearCombinationISJ_fSJ_fLNS_15FloatRoundStyleE2EEES1L_S1P_JEEENS4_5SM1004TMEM4LOAD26SM100_TMEM_LOAD_32dp32b16xENS4_13SM90_TMA_LOADENS12_INS13_ILi2ELi4ELi3EEES16_NST_INS5_IJS17_S1N_EEENS5_IJS1N_SC_EEEEEEENS4_39AutoVectorizingCopyWithAssumedAlignmentILi128EEENS4_14SM90_TMA_STOREES25_S27_S27_EEEvvEEEEvNT_6ParamsE)
	.align		4
        /*000c*/ 	.word	index@(__assertfail)
	.align		4
        /*0010*/ 	.word	0x00000000
	.align		4
        /*0014*/ 	.word	0xfffffffe
	.align		4
        /*0018*/ 	.word	0x00000000
	.align		4
        /*001c*/ 	.word	0xfffffffd
	.align		4
        /*0020*/ 	.word	0x00000000
	.align		4
        /*0024*/ 	.word	0xfffffffc


//--------------------- .nv.constant4             --------------------------
	.section	.nv.constant4,"a",@progbits
	.align	8
	.align		8
.nv.constant4:
        /*0000*/ 	.dword	__assertfail
	.align		8
        /*0008*/ 	.dword	__unnamed_1
	.align		8
        /*0010*/ 	.dword	__unnamed_2
	.align		8
        /*0018*/ 	.dword	_ZN40_INTERNAL_b715909d_4_k_cu_20b32369_286794cuda3std3__45__cpo5beginE
	.align		8
        /*0020*/ 	.dword	_ZN40_INTERNAL_b715909d_4_k_cu_20b32369_286794cuda3std3__45__cpo3endE
	.align		8
        /*0028*/ 	.dword	_ZN40_INTERNAL_b715909d_4_k_cu_20b32369_286794cuda3std3__45__cpo6cbeginE
	.align		8
        /*0030*/ 	.dword	_ZN40_INTERNAL_b715909d_4_k_cu_20b32369_286794cuda3std3__45__cpo4cendE
	.align		8
        /*0038*/ 	.dword	_ZN40_INTERNAL_b715909d_4_k_cu_20b32369_286794cuda3std3__442_GLOBAL__N__b715909d_4_k_cu_20b32369_286796ignoreE
	.align		8
        /*0040*/ 	.dword	_ZN40_INTERNAL_b715909d_4_k_cu_20b32369_286794cuda3std3__419piecewise_constructE
	.align		8
        /*0048*/ 	.dword	_ZN40_INTERNAL_b715909d_4_k_cu_20b32369_286794cuda3std3__48in_placeE
	.align		8
        /*0050*/ 	.dword	_ZN40_INTERNAL_b715909d_4_k_cu_20b32369_286794cuda3std6ranges3__45__cpo4swapE
	.align		8
        /*0058*/ 	.dword	_ZN40_INTERNAL_b715909d_4_k_cu_20b32369_286794cuda3std6ranges3__45__cpo9iter_moveE
	.align		8
        /*0060*/ 	.dword	_ZN40_INTERNAL_b715909d_4_k_cu_20b32369_286794cute7productE
	.align		8
        /*0068*/ 	.dword	_ZN40_INTERNAL_b715909d_4_k_cu_20b32369_286794cute1_E
	.align		8
        /*0070*/ 	.dword	$str$25
	.align		8
        /*0078*/ 	.dword	$str$26
	.align		8
        /*0080*/ 	.dword	$str$27
	.align		8
        /*0088*/ 	.dword	$str$28


//--------------------- .text._ZN7cutlass13device_kernelINS_4gemm6kernel13GemmUniversalIN4cute5tupleIJiiiiEEENS1_10collective13CollectiveMmaINS1_35MainloopSm100TmaUmmaWarpSpecializedILi4ELi2ELi4ENS5_IJNS4_1CILi4EEENSA_ILi1EEESC_EEEEENS5_IJNSA_ILi256EEENSA_ILi128EEENSA_ILi64EEEEEENS_10tfloat32_tENS5_IJlSC_lEEESJ_SK_NS4_8TiledMMAINS4_8MMA_AtomIJNS4_23SM100_MMA_TF32_2x1SM_SSISJ_SJ_fLi256ELi128ELNS4_4UMMA5MajorE0ELSP_0ELNSO_7ScaleInE0ELSQ_0EEEEEENS4_6LayoutINS5_IJSC_SC_SC_EEENS5_IJNSA_ILi0EEESV_SV_EEEEENS5_IJNS4_10UnderscoreESY_SY_EEEEENS4_18SM100_TMA_2SM_LOADENS4_14ComposedLayoutINS4_7SwizzleILi3ELi4ELi3EEENS4_18smem_ptr_flag_bitsILi32EEENST_INS5_IJNSA_ILi8EEENSA_ILi32EEEEEENS5_IJS18_SC_EEEEEEEvNS4_8identityENS4_28SM100_TMA_2SM_LOAD_MULTICASTES1C_vS1D_EENS_8epilogue10collective18CollectiveEpilogueINS1G_23Sm100TmaWarpSpecializedILi4ELi2ELi16ELb1ELb0EEEJNS5_IJSG_SG_SH_EEENS5_IJNST_ISG_SC_EENST_INSA_ILi16EEESC_EEEEESJ_SK_SJ_SK_NS1G_6fusion15FusionCallbacksIS1K_NS1Q_17LinearCombinationISJ_fSJ_fLNS_15FloatRoundStyleE2EEES1L_S1P_JEEENS4_5SM1004TMEM4LOAD26SM100_TMEM_LOAD_32dp32b16xENS4_13SM90_TMA_LOADENS12_INS13_ILi2ELi4ELi3EEES16_NST_INS5_IJS17_S1N_EEENS5_IJS1N_SC_EEEEEEENS4_39AutoVectorizingCopyWithAssumedAlignmentILi128EEENS4_14SM90_TMA_STOREES25_S27_S27_EEEvvEEEEvNT_6ParamsE --------------------------
	.section	.text._ZN7cutlass13device_kernelINS_4gemm6kernel13GemmUniversalIN4cute5tupleIJiiiiEEENS1_10collective13CollectiveMmaINS1_35MainloopSm100TmaUmmaWarpSpecializedILi4ELi2ELi4ENS5_IJNS4_1CILi4EEENSA_ILi1EEESC_EEEEENS5_IJNSA_ILi256EEENSA_ILi128EEENSA_ILi64EEEEEENS_10tfloat32_tENS5_IJlSC_lEEESJ_SK_NS4_8TiledMMAINS4_8MMA_AtomIJNS4_23SM100_MMA_TF32_2x1SM_SSISJ_SJ_fLi256ELi128ELNS4_4UMMA5MajorE0ELSP_0ELNSO_7ScaleInE0ELSQ_0EEEEEENS4_6LayoutINS5_IJSC_SC_SC_EEENS5_IJNSA_ILi0EEESV_SV_EEEEENS5_IJNS4_10UnderscoreESY_SY_EEEEENS4_18SM100_TMA_2SM_LOADENS4_14ComposedLayoutINS4_7SwizzleILi3ELi4ELi3EEENS4_18smem_ptr_flag_bitsILi32EEENST_INS5_IJNSA_ILi8EEENSA_ILi32EEEEEENS5_IJS18_SC_EEEEEEEvNS4_8identityENS4_28SM100_TMA_2SM_LOAD_MULTICASTES1C_vS1D_EENS_8epilogue10collective18CollectiveEpilogueINS1G_23Sm100TmaWarpSpecializedILi4ELi2ELi16ELb1ELb0EEEJNS5_IJSG_SG_SH_EEENS5_IJNST_ISG_SC_EENST_INSA_ILi16EEESC_EEEEESJ_SK_SJ_SK_NS1G_6fusion15FusionCallbacksIS1K_NS1Q_17LinearCombinationISJ_fSJ_fLNS_15FloatRoundStyleE2EEES1L_S1P_JEEENS4_5SM1004TMEM4LOAD26SM100_TMEM_LOAD_32dp32b16xENS4_13SM90_TMA_LOADENS12_INS13_ILi2ELi4ELi3EEES16_NST_INS5_IJS17_S1N_EEENS5_IJS1N_SC_EEEEEEENS4_39AutoVectorizingCopyWithAssumedAlignmentILi128EEENS4_14SM90_TMA_STOREES25_S27_S27_EEEvvEEEEvNT_6ParamsE,"ax",@progbits
	.align	128
.text._ZN7cutlass13device_kernelINS_4gemm6kernel13GemmUniversalIN4cute5tupleIJiiiiEEENS1_10collective13CollectiveMmaINS1_35MainloopSm100TmaUmmaWarpSpecializedILi4ELi2ELi4ENS5_IJNS4_1CILi4EEENSA_ILi1EEESC_EEEEENS5_IJNSA_ILi256EEENSA_ILi128EEENSA_ILi64EEEEEENS_10tfloat32_tENS5_IJlSC_lEEESJ_SK_NS4_8TiledMMAINS4_8MMA_AtomIJNS4_23SM100_MMA_TF32_2x1SM_SSISJ_SJ_fLi256ELi128ELNS4_4UMMA5MajorE0ELSP_0ELNSO_7ScaleInE0ELSQ_0EEEEEENS4_6LayoutINS5_IJSC_SC_SC_EEENS5_IJNSA_ILi0EEESV_SV_EEEEENS5_IJNS4_10UnderscoreESY_SY_EEEEENS4_18SM100_TMA_2SM_LOADENS4_14ComposedLayoutINS4_7SwizzleILi3ELi4ELi3EEENS4_18smem_ptr_flag_bitsILi32EEENST_INS5_IJNSA_ILi8EEENSA_ILi32EEEEEENS5_IJS18_SC_EEEEEEEvNS4_8identityENS4_28SM100_TMA_2SM_LOAD_MULTICASTES1C_vS1D_EENS_8epilogue10collective18CollectiveEpilogueINS1G_23Sm100TmaWarpSpecializedILi4ELi2ELi16ELb1ELb0EEEJNS5_IJSG_SG_SH_EEENS5_IJNST_ISG_SC_EENST_INSA_ILi16EEESC_EEEEESJ_SK_SJ_SK_NS1G_6fusion15FusionCallbacksIS1K_NS1Q_17LinearCombinationISJ_fSJ_fLNS_15FloatRoundStyleE2EEES1L_S1P_JEEENS4_5SM1004TMEM4LOAD26SM100_TMEM_LOAD_32dp32b16xENS4_13SM90_TMA_LOADENS12_INS13_ILi2ELi4ELi3EEES16_NST_INS5_IJS17_S1N_EEENS5_IJS1N_SC_EEEEEEENS4_39AutoVectorizingCopyWithAssumedAlignmentILi128EEENS4_14SM90_TMA_STOREES25_S27_S27_EEEvvEEEEvNT_6ParamsE:
        .type           _ZN7cutlass13device_kernelINS_4gemm6kernel13GemmUniversalIN4cute5tupleIJiiiiEEENS1_10collective13CollectiveMmaINS1_35MainloopSm100TmaUmmaWarpSpecializedILi4ELi2ELi4ENS5_IJNS4_1CILi4EEENSA_ILi1EEESC_EEEEENS5_IJNSA_ILi256EEENSA_ILi128EEENSA_ILi64EEEEEENS_10tfloat32_tENS5_IJlSC_lEEESJ_SK_NS4_8TiledMMAINS4_8MMA_AtomIJNS4_23SM100_MMA_TF32_2x1SM_SSISJ_SJ_fLi256ELi128ELNS4_4UMMA5MajorE0ELSP_0ELNSO_7ScaleInE0ELSQ_0EEEEEENS4_6LayoutINS5_IJSC_SC_SC_EEENS5_IJNSA_ILi0EEESV_SV_EEEEENS5_IJNS4_10UnderscoreESY_SY_EEEEENS4_18SM100_TMA_2SM_LOADENS4_14ComposedLayoutINS4_7SwizzleILi3ELi4ELi3EEENS4_18smem_ptr_flag_bitsILi32EEENST_INS5_IJNSA_ILi8EEENSA_ILi32EEEEEENS5_IJS18_SC_EEEEEEEvNS4_8identityENS4_28SM100_TMA_2SM_LOAD_MULTICASTES1C_vS1D_EENS_8epilogue10collective18CollectiveEpilogueINS1G_23Sm100TmaWarpSpecializedILi4ELi2ELi16ELb1ELb0EEEJNS5_IJSG_SG_SH_EEENS5_IJNST_ISG_SC_EENST_INSA_ILi16EEESC_EEEEESJ_SK_SJ_SK_NS1G_6fusion15FusionCallbacksIS1K_NS1Q_17LinearCombinationISJ_fSJ_fLNS_15FloatRoundStyleE2EEES1L_S1P_JEEENS4_5SM1004TMEM4LOAD26SM100_TMEM_LOAD_32dp32b16xENS4_13SM90_TMA_LOADENS12_INS13_ILi2ELi4ELi3EEES16_NST_INS5_IJS17_S1N_EEENS5_IJS1N_SC_EEEEEEENS4_39AutoVectorizingCopyWithAssumedAlignmentILi128EEENS4_14SM90_TMA_STOREES25_S27_S27_EEEvvEEEEvNT_6ParamsE,@function
        .size           _ZN7cutlass13device_kernelINS_4gemm6kernel13GemmUniversalIN4cute5tupleIJiiiiEEENS1_10collective13CollectiveMmaINS1_35MainloopSm100TmaUmmaWarpSpecializedILi4ELi2ELi4ENS5_IJNS4_1CILi4EEENSA_ILi1EEESC_EEEEENS5_IJNSA_ILi256EEENSA_ILi128EEENSA_ILi64EEEEEENS_10tfloat32_tENS5_IJlSC_lEEESJ_SK_NS4_8TiledMMAINS4_8MMA_AtomIJNS4_23SM100_MMA_TF32_2x1SM_SSISJ_SJ_fLi256ELi128ELNS4_4UMMA5MajorE0ELSP_0ELNSO_7ScaleInE0ELSQ_0EEEEEENS4_6LayoutINS5_IJSC_SC_SC_EEENS5_IJNSA_ILi0EEESV_SV_EEEEENS5_IJNS4_10UnderscoreESY_SY_EEEEENS4_18SM100_TMA_2SM_LOADENS4_14ComposedLayoutINS4_7SwizzleILi3ELi4ELi3EEENS4_18smem_ptr_flag_bitsILi32EEENST_INS5_IJNSA_ILi8EEENSA_ILi32EEEEEENS5_IJS18_SC_EEEEEEEvNS4_8identityENS4_28SM100_TMA_2SM_LOAD_MULTICASTES1C_vS1D_EENS_8epilogue10collective18CollectiveEpilogueINS1G_23Sm100TmaWarpSpecializedILi4ELi2ELi16ELb1ELb0EEEJNS5_IJSG_SG_SH_EEENS5_IJNST_ISG_SC_EENST_INSA_ILi16EEESC_EEEEESJ_SK_SJ_SK_NS1G_6fusion15FusionCallbacksIS1K_NS1Q_17LinearCombinationISJ_fSJ_fLNS_15FloatRoundStyleE2EEES1L_S1P_JEEENS4_5SM1004TMEM4LOAD26SM100_TMEM_LOAD_32dp32b16xENS4_13SM90_TMA_LOADENS12_INS13_ILi2ELi4ELi3EEES16_NST_INS5_IJS17_S1N_EEENS5_IJS1N_SC_EEEEEEENS4_39AutoVectorizingCopyWithAssumedAlignmentILi128EEENS4_14SM90_TMA_STOREES25_S27_S27_EEEvvEEEEvNT_6ParamsE,(.L_x_243 - _ZN7cutlass13device_kernelINS_4gemm6kernel13GemmUniversalIN4cute5tupleIJiiiiEEENS1_10collective13CollectiveMmaINS1_35MainloopSm100TmaUmmaWarpSpecializedILi4ELi2ELi4ENS5_IJNS4_1CILi4EEENSA_ILi1EEESC_EEEEENS5_IJNSA_ILi256EEENSA_ILi128EEENSA_ILi64EEEEEENS_10tfloat32_tENS5_IJlSC_lEEESJ_SK_NS4_8TiledMMAINS4_8MMA_AtomIJNS4_23SM100_MMA_TF32_2x1SM_SSISJ_SJ_fLi256ELi128ELNS4_4UMMA5MajorE0ELSP_0ELNSO_7ScaleInE0ELSQ_0EEEEEENS4_6LayoutINS5_IJSC_SC_SC_EEENS5_IJNSA_ILi0EEESV_SV_EEEEENS5_IJNS4_10UnderscoreESY_SY_EEEEENS4_18SM100_TMA_2SM_LOADENS4_14ComposedLayoutINS4_7SwizzleILi3ELi4ELi3EEENS4_18smem_ptr_flag_bitsILi32EEENST_INS5_IJNSA_ILi8EEENSA_ILi32EEEEEENS5_IJS18_SC_EEEEEEEvNS4_8identityENS4_28SM100_TMA_2SM_LOAD_MULTICASTES1C_vS1D_EENS_8epilogue10collective18CollectiveEpilogueINS1G_23Sm100TmaWarpSpecializedILi4ELi2ELi16ELb1ELb0EEEJNS5_IJSG_SG_SH_EEENS5_IJNST_ISG_SC_EENST_INSA_ILi16EEESC_EEEEESJ_SK_SJ_SK_NS1G_6fusion15FusionCallbacksIS1K_NS1Q_17LinearCombinationISJ_fSJ_fLNS_15FloatRoundStyleE2EEES1L_S1P_JEEENS4_5SM1004TMEM4LOAD26SM100_TMEM_LOAD_32dp32b16xENS4_13SM90_TMA_LOADENS12_INS13_ILi2ELi4ELi3EEES16_NST_INS5_IJS17_S1N_EEENS5_IJS1N_SC_EEEEEEENS4_39AutoVectorizingCopyWithAssumedAlignmentILi128EEENS4_14SM90_TMA_STOREES25_S27_S27_EEEvvEEEEvNT_6ParamsE)
        .other          _ZN7cutlass13device_kernelINS_4gemm6kernel13GemmUniversalIN4cute5tupleIJiiiiEEENS1_10collective13CollectiveMmaINS1_35MainloopSm100TmaUmmaWarpSpecializedILi4ELi2ELi4ENS5_IJNS4_1CILi4EEENSA_ILi1EEESC_EEEEENS5_IJNSA_ILi256EEENSA_ILi128EEENSA_ILi64EEEEEENS_10tfloat32_tENS5_IJlSC_lEEESJ_SK_NS4_8TiledMMAINS4_8MMA_AtomIJNS4_23SM100_MMA_TF32_2x1SM_SSISJ_SJ_fLi256ELi128ELNS4_4UMMA5MajorE0ELSP_0ELNSO_7ScaleInE0ELSQ_0EEEEEENS4_6LayoutINS5_IJSC_SC_SC_EEENS5_IJNSA_ILi0EEESV_SV_EEEEENS5_IJNS4_10UnderscoreESY_SY_EEEEENS4_18SM100_TMA_2SM_LOADENS4_14ComposedLayoutINS4_7SwizzleILi3ELi4ELi3EEENS4_18smem_ptr_flag_bitsILi32EEENST_INS5_IJNSA_ILi8EEENSA_ILi32EEEEEENS5_IJS18_SC_EEEEEEEvNS4_8identityENS4_28SM100_TMA_2SM_LOAD_MULTICASTES1C_vS1D_EENS_8epilogue10collective18CollectiveEpilogueINS1G_23Sm100TmaWarpSpecializedILi4ELi2ELi16ELb1ELb0EEEJNS5_IJSG_SG_SH_EEENS5_IJNST_ISG_SC_EENST_INSA_ILi16EEESC_EEEEESJ_SK_SJ_SK_NS1G_6fusion15FusionCallbacksIS1K_NS1Q_17LinearCombinationISJ_fSJ_fLNS_15FloatRoundStyleE2EEES1L_S1P_JEEENS4_5SM1004TMEM4LOAD26SM100_TMEM_LOAD_32dp32b16xENS4_13SM90_TMA_LOADENS12_INS13_ILi2ELi4ELi3EEES16_NST_INS5_IJS17_S1N_EEENS5_IJS1N_SC_EEEEEEENS4_39AutoVectorizingCopyWithAssumedAlignmentILi128EEENS4_14SM90_TMA_STOREES25_S27_S27_EEEvvEEEEvNT_6ParamsE,@"STO_CUDA_ENTRY STV_DEFAULT"
_ZN7cutlass13device_kernelINS_4gemm6kernel13GemmUniversalIN4cute5tupleIJiiiiEEENS1_10collective13CollectiveMmaINS1_35MainloopSm100TmaUmmaWarpSpecializedILi4ELi2ELi4ENS5_IJNS4_1CILi4EEENSA_ILi1EEESC_EEEEENS5_IJNSA_ILi256EEENSA_ILi128EEENSA_ILi64EEEEEENS_10tfloat32_tENS5_IJlSC_lEEESJ_SK_NS4_8TiledMMAINS4_8MMA_AtomIJNS4_23SM100_MMA_TF32_2x1SM_SSISJ_SJ_fLi256ELi128ELNS4_4UMMA5MajorE0ELSP_0ELNSO_7ScaleInE0ELSQ_0EEEEEENS4_6LayoutINS5_IJSC_SC_SC_EEENS5_IJNSA_ILi0EEESV_SV_EEEEENS5_IJNS4_10UnderscoreESY_SY_EEEEENS4_18SM100_TMA_2SM_LOADENS4_14ComposedLayoutINS4_7SwizzleILi3ELi4ELi3EEENS4_18smem_ptr_flag_bitsILi32EEENST_INS5_IJNSA_ILi8EEENSA_ILi32EEEEEENS5_IJS18_SC_EEEEEEEvNS4_8identityENS4_28SM100_TMA_2SM_LOAD_MULTICASTES1C_vS1D_EENS_8epilogue10collective18CollectiveEpilogueINS1G_23Sm100TmaWarpSpecializedILi4ELi2ELi16ELb1ELb0EEEJNS5_IJSG_SG_SH_EEENS5_IJNST_ISG_SC_EENST_INSA_ILi16EEESC_EEEEESJ_SK_SJ_SK_NS1G_6fusion15FusionCallbacksIS1K_NS1Q_17LinearCombinationISJ_fSJ_fLNS_15FloatRoundStyleE2EEES1L_S1P_JEEENS4_5SM1004TMEM4LOAD26SM100_TMEM_LOAD_32dp32b16xENS4_13SM90_TMA_LOADENS12_INS13_ILi2ELi4ELi3EEES16_NST_INS5_IJS17_S1N_EEENS5_IJS1N_SC_EEEEEEENS4_39AutoVectorizingCopyWithAssumedAlignmentILi128EEENS4_14SM90_TMA_STOREES25_S27_S27_EEEvvEEEEvNT_6ParamsE:
[----:B------:R-:W1:Y:S01]  /*0000*/  LDC R1, c[0x0][0x37c] ;  /* 0x0000df00ff017b82 */ /* 0x000e620000000800 */
[----:B------:R-:W2:Y:S01]  /*0010*/  S2R R66, SR_TID.X ;  /* 0x0000000000427919 */ /* 0x000ea20000002100 */
[----:B------:R-:W3:Y:S06]  /*0020*/  LDCU.64 UR8, c[0x0][0x890] ;  /* 0x00011200ff0877ac */ /* 0x000eec0008000a00 */
[----:B------:R-:W4:Y:S01]  /*0030*/  S2UR UR52, SR_CgaCtaId ;  /* 0x00000000003479c3 */ /* 0x000f220000008800 */
[----:B------:R-:W-:Y:S02]  /*0040*/  PRMT R52, RZ, 0x7610, R52 ;  /* 0x00007610ff347816 */ /* 0x000fe40000000034 */
[----:B------:R-:W-:Y:S01]  /*0050*/  ELECT P1, URZ, PT ;  /* 0x0000000000ff782f */ /* 0x000fe20003820000 */
[----:B---3--:R-:W-:-:S04]  /*0060*/  UISETP.NE.U32.AND UP0, UPT, UR8, URZ, UPT ;  /* 0x000000ff0800728c */ /* 0x008fc8000bf05070 */
[----:B------:R-:W-:Y:S02]  /*0070*/  UISETP.NE.AND.EX UP0, UPT, UR9, URZ, UPT, UP0 ;  /* 0x000000ff0900728c */ /* 0x000fe4000bf05300 */
[----:B----4-:R-:W-:Y:S02]  /*0080*/  ULOP3.LUT UR68, UR52, 0x1, URZ, 0xc0, !UPT ;  /* 0x0000000134447892 */ /* 0x010fe4000f8ec0ff */
[----:B------:R-:W-:Y:S01]  /*0090*/  ULOP3.LUT UR69, UR52, 0x1, URZ, 0x3c, !UPT ;  /* 0x0000000134457892 */ /* 0x000fe2000f8e3cff */
[----:B--2---:R-:W-:-:S05]  /*00a0*/  SHF.R.U32.HI R53, RZ, 0x5, R66 ;  /* 0x00000005ff357819 */ /* 0x004fca0000011642 */
[----:B------:R-:W2:Y:S02]  /*00b0*/  SHFL.IDX PT, R0, R53, RZ, 0x1f ;  /* 0x00001fff35007589 */ /* 0x000ea400000e0000 */
[----:B--2---:R-:W-:Y:S01]  /*00c0*/  R2UR UR20, R0 ;  /* 0x00000000001472ca */ /* 0x004fe200000e0000 */
[----:B-1----:R-:W-:-:S14]  /*00d0*/  BRA.U UP0, `(.L_x_0) ;  /* 0x0000000100307547 */ /* 0x002fdc000b800000 */
[----:B------:R-:W1:Y:S02]  /*00e0*/  LDCU.64 UR4, c[0x0][0x888] ;  /* 0x00011100ff0477ac */ /* 0x000e640008000a00 */
[----:B-1----:R-:W-:-:S04]  /*00f0*/  UISETP.NE.U32.AND UP0, UPT, UR4, URZ, UPT ;  /* 0x000000ff0400728c */ /* 0x002fc8000bf05070 */
[----:B------:R-:W-:-:S09]  /*0100*/  UISETP.NE.AND.EX UP0, UPT, UR5, URZ, UPT, UP0 ;  /* 0x000000ff0500728c */ /* 0x000fd2000bf05300 */
[----:B------:R-:W-:Y:S05]  /*0110*/  BRA.U !UP0, `(.L_x_1) ;  /* 0x0000000108147547 */ /* 0x000fea000b800000 */
[----:B------:R-:W1:Y:S01]  /*0120*/  LDC.64 R2, c[0x0][0x888] ;  /* 0x00022200ff027b82 */ /* 0x000e620000000a00 */
[----:B------:R-:W1:Y:S02]  /*0130*/  LDCU.64 UR4, c[0x0][0x358] ;  /* 0x00006b00ff0477ac */ /* 0x000e640008000a00 */
[----:B-1----:R1:W5:Y:S01]  /*0140*/  LDG.E R27, desc[UR4][R2.64] ;  /* 0x00000004021b7981 */ /* 0x002362000c1e1900 */
[----:B------:R-:W-:Y:S01]  /*0150*/  HFMA2 R52, -RZ, RZ, 0, 5.9604644775390625e-08 ;  /* 0x00000001ff347431 */ /* 0x000fe200000001ff */
[----:B------:R-:W-:Y:S05]  /*0160*/  BRA `(.L_x_0) ;  /* 0x00000000000c7947 */ /* 0x000fea0003800000 */
.L_x_1:
[----:B------:R-:W1:Y:S01]  /*0170*/  LDCU UR4, c[0x0][0x880] ;  /* 0x00011000ff0477ac */ /* 0x000e620008000800 */
[----:B------:R-:W-:Y:S01]  /*0180*/  HFMA2 R52, -RZ, RZ, 0, 5.9604644775390625e-08 ;  /* 0x00000001ff347431 */ /* 0x000fe200000001ff */
[----:B-1----:R-:W-:-:S07]  /*0190*/  MOV R27, UR4 ;  /* 0x00000004001b7c02 */ /* 0x002fce0008000f00 */
.L_x_0:
[----:B------:R-:W2:Y:S02]  /*01a0*/  LDCU.64 UR4, c[0x0][0x8b0] ;  /* 0x00011600ff0477ac */ /* 0x000ea40008000a00 */
[----:B--2---:R-:W-:-:S04]  /*01b0*/  UISETP.NE.U32.AND UP0, UPT, UR4, URZ, UPT ;  /* 0x000000ff0400728c */ /* 0x004fc8000bf05070 */
[----:B------:R-:W-:-:S09]  /*01c0*/  UISETP.NE.AND.EX UP0, UPT, UR5, URZ, UPT, UP0 ;  /* 0x000000ff0500728c */ /* 0x000fd2000bf05300 */
[----:B------:R-:W-:Y:S05]  /*01d0*/  BRA.U UP0, `(.L_x_2) ;  /* 0x0000000100287547 */ /* 0x000fea000b800000 */
[----:B------:R-:W2:Y:S02]  /*01e0*/  LDCU.64 UR4, c[0x0][0x8a8] ;  /* 0x00011500ff0477ac */ /* 0x000ea40008000a00 */
[----:B--2---:R-:W-:-:S04]  /*01f0*/  UISETP.NE.U32.AND UP0, UPT, UR4, URZ, UPT ;  /* 0x000000ff0400728c */ /* 0x004fc8000bf05070 */
[----:B------:R-:W-:-:S09]  /*0200*/  UISETP.NE.AND.EX UP0, UPT, UR5, URZ, UPT, UP0 ;  /* 0x000000ff0500728c */ /* 0x000fd2000bf05300 */
[----:B------:R-:W-:Y:S05]  /*0210*/  BRA.U !UP0, `(.L_x_3) ;  /* 0x0000000108107547 */ /* 0x000fea000b800000 */
[----:B------:R-:W2:Y:S01]  /*0220*/  LDC.64 R24, c[0x0][0x8a8] ;  /* 0x00022a00ff187b82 */ /* 0x000ea20000000a00 */
[----:B------:R-:W2:Y:S02]  /*0230*/  LDCU.64 UR4, c[0x0][0x358] ;  /* 0x00006b00ff0477ac */ /* 0x000ea40008000a00 */
[----:B--2---:R2:W5:Y:S01]  /*0240*/  LDG.E R24, desc[UR4][R24.64] ;  /* 0x0000000418187981 */ /* 0x004562000c1e1900 */
[----:B------:R-:W-:Y:S05]  /*0250*/  BRA `(.L_x_2) ;  /* 0x0000000000087947 */ /* 0x000fea0003800000 */
.L_x_3:
[----:B------:R-:W2:Y:S02]  /*0260*/  LDCU UR4, c[0x0][0x8a0] ;  /* 0x00011400ff0477ac */ /* 0x000ea40008000800 */
[----:B--2---:R-:W-:Y:S02]  /*0270*/  MOV R24, UR4 ;  /* 0x0000000400187c02 */ /* 0x004fe40008000f00 */
.L_x_2:
[----:B------:R-:W-:Y:S01]  /*0280*/  IMAD.U32 R0, RZ, RZ, UR20 ;  /* 0x00000014ff007e24 */ /* 0x000fe2000f8e00ff */
[----:B------:R-:W-:Y:S04]  /*0290*/  BSSY.RECONVERGENT B0, `(.L_x_4) ;  /* 0x000000c000007945 */ /* 0x000fe80003800200 */
[C---:B------:R-:W-:Y:S02]  /*02a0*/  ISETP.NE.OR P2, PT, R0.reuse, 0x1, !P1 ;  /* 0x000000010000780c */ /* 0x040fe40004f45670 */
[----:B------:R-:W-:-:S11]  /*02b0*/  ISETP.NE.OR P0, PT, R0, 0x3, !P1 ;  /* 0x000000030000780c */ /* 0x000fd60004f05670 */
[----:B------:R-:W-:Y:S05]  /*02c0*/  @P2 BRA `(.L_x_5) ;  /* 0x0000000000202947 */ /* 0x000fea0003800000 */
[----:B------:R-:W3:Y:S02]  /*02d0*/  LDCU.64 UR4, c[0x0][0x348] ;  /* 0x00006900ff0477ac */ /* 0x000ee40008000a00 */
[----:B---3--:R-:W-:Y:S02]  /*02e0*/  UIADD3 UR6, UP1, UPT, UR4, 0x80, URZ ;  /* 0x0000008004067890 */ /* 0x008fe4000ff3e0ff */
[----:B------:R-:W-:Y:S02]  /*02f0*/  UIADD3 UR4, UP0, UPT, UR4, 0x180, URZ ;  /* 0x0000018004047890 */ /* 0x000fe4000ff1e0ff */
[----:B------:R-:W-:Y:S02]  /*0300*/  UIADD3.X UR7, UPT, UPT, URZ, UR5, URZ, UP1, !UPT ;  /* 0x00000005ff077290 */ /* 0x000fe40008ffe4ff */
[----:B------:R-:W-:-:S07]  /*0310*/  UIADD3.X UR5, UPT, UPT, URZ, UR5, URZ, UP0, !UPT ;  /* 0x00000005ff057290 */ /* 0x000fce00087fe4ff */
[----:B------:R3:W-:Y:S02]  /*0320*/  UTMACCTL.PF [UR6] ;  /* 0x00000000060079b9 */ /* 0x0007e40008040000 */
[----:B------:R3:W-:Y:S02]  /*0330*/  UTMACCTL.PF [UR4] ;  /* 0x00000000040079b9 */ /* 0x0007e40008040000 */
[----:B---3--:R-:W-:Y:S01]  /*0340*/  NOP ;  /* 0x0000000000007918 */ /* 0x008fe20000000000 */
.L_x_5:
[----:B------:R-:W-:Y:S05]  /*0350*/  BSYNC.RECONVERGENT B0 ;  /* 0x0000000000007941 */ /* 0x000fea0003800200 */
.L_x_4:
[----:B------:R-:W-:Y:S04]  /*0360*/  BSSY.RECONVERGENT B0, `(.L_x_6) ;  /* 0x000000a000007945 */ /* 0x000fe80003800200 */
        /* <DEDUP_REMOVED lines=9> */
.L_x_7:
[----:B------:R-:W-:Y:S05]  /*0400*/  BSYNC.RECONVERGENT B0 ;  /* 0x0000000000007941 */ /* 0x000fea0003800200 */
.L_x_6:
[----:B------:R-:W3:Y:S01]  /*0410*/  LDCU.64 UR4, c[0x0][0x888] ;  /* 0x00011100ff0477ac */ /* 0x000ee20008000a00 */
[----:B------:R-:W-:Y:S02]  /*0420*/  UISETP.EQ.U32.AND UP2, UPT, UR8, URZ, UPT ;  /* 0x000000ff0800728c */ /* 0x000fe4000bf42070 */
[----:B------:R-:W-:Y:S02]  /*0430*/  UPLOP3.LUT UP4, UPT, UPT, UPT, UPT, 0x80, 0x8 ;  /* 0x000000000008789c */ /* 0x000fe40003f8f070 */
[----:B---3--:R-:W-:-:S04]  /*0440*/  UISETP.NE.U32.AND UP0, UPT, UR4, URZ, UPT ;  /* 0x000000ff0400728c */ /* 0x008fc8000bf05070 */
[----:B------:R-:W-:-:S04]  /*0450*/  UISETP.NE.AND.EX UP1, UPT, UR5, URZ, UPT, UP0 ;  /* 0x000000ff0500728c */ /* 0x000fc8000bf25300 */
[----:B------:R-:W-:-:S04]  /*0460*/  UISETP.EQ.OR.EX UP3, UPT, UR9, URZ, !UP1, UP2 ;  /* 0x000000ff0900728c */ /* 0x000fc8000cf62720 */
[----:B------:R-:W-:-:S06]  /*0470*/  UP2UR UR4, UPR, URZ, 0x8 ;  /* 0x00000008ff047883 */ /* 0x000fcc0008000000 */
[----:B------:R-:W-:Y:S01]  /*0480*/  MOV R56, UR4 ;  /* 0x0000000400387c02 */ /* 0x000fe20008000f00 */
[----:B------:R-:W-:Y:S06]  /*0490*/  BRA.U !UP3, `(.L_x_8) ;  /* 0x000000010b207547 */ /* 0x000fec000b800000 */
[----:B------:R-:W-:Y:S01]  /*04a0*/  UISETP.NE.U32.AND UP2, UPT, UR8, URZ, UPT ;  /* 0x000000ff0800728c */ /* 0x000fe2000bf45070 */
[----:B-----5:R-:W-:Y:S01]  /*04b0*/  FSETP.NEU.AND P0, PT, R27, RZ, PT ;  /* 0x000000ff1b00720b */ /* 0x020fe20003f0d000 */
[----:B------:R-:W-:Y:S02]  /*04c0*/  USEL UR4, URZ, 0xffffffff, UP1 ;  /* 0xffffffffff047887 */ /* 0x000fe40008800000 */
[----:B------:R-:W-:-:S10]  /*04d0*/  UISETP.NE.AND.EX UP2, UPT, UR9, URZ, UPT, UP2 ;  /* 0x000000ff0900728c */ /* 0x000fd4000bf45320 */
[----:B------:R-:W-:Y:S01]  /*04e0*/  VOTEU.ANY UP0, P0 ;  /* 0x0000000000ff7886 */ /* 0x000fe20000000100 */
[----:B------:R-:W-:-:S04]  /*04f0*/  @!UP2 USEL UR4, URZ, 0xffffffff, UP0 ;  /* 0xffffffffff04a887 */ /* 0x000fc80008000000 */
[----:B------:R-:W-:-:S04]  /*0500*/  ULOP3.LUT UR4, UR4, 0x1, URZ, 0xc0, !UPT ;  /* 0x0000000104047892 */ /* 0x000fc8000f8ec0ff */
[----:B------:R-:W-:-:S11]  /*0510*/  UISETP.NE.U32.AND UP4, UPT, UR4, 0x1, UPT ;  /* 0x000000010400788c */ /* 0x000fd6000bf85070 */
.L_x_8:
[----:B------:R-:W3:Y:S01]  /*0520*/  SHFL.IDX PT, R0, R53, RZ, 0x1f ;  /* 0x00001fff35007589 */ /* 0x000ee200000e0000 */
[----:B------:R-:W-:-:S04]  /*0530*/  UISETP.NE.AND UP0, UPT, UR20, 0x2, UPT ;  /* 0x000000021400788c */ /* 0x000fc8000bf05270 */
[----:B------:R-:W-:Y:S02]  /*0540*/  UISETP.EQ.AND UP2, UPT, UR68, URZ, !UP0 ;  /* 0x000000ff4400728c */ /* 0x000fe4000c742270 */
[----:B------:R-:W-:-:S04]  /*0550*/  USEL UR53, URZ, 0x1, UP0 ;  /* 0x00000001ff357887 */ /* 0x000fc80008000000 */
[----:B------:R-:W-:Y:S02]  /*0560*/  PLOP3.LUT P3, PT, P1, PT, UP2, 0x80, 0x8 ;  /* 0x000000000008781c */ /* 0x000fe40000f6f028 */
[----:B---3--:R-:W-:-:S13]  /*0570*/  ISETP.NE.AND P0, PT, R0, RZ, PT ;  /* 0x000000ff0000720c */ /* 0x008fda0003f05270 */
[----:B------:R-:W-:Y:S05]  /*0580*/  @P0 BRA `(.L_x_9) ;  /* 0x0000000000540947 */ /* 0x000fea0003800000 */
[----:B------:R-:W-:Y:S01]  /*0590*/  UMOV UR4, 0x400 ;  /* 0x0000040000047882 */ /* 0x000fe20000000000 */
[----:B------:R-:W-:Y:S01]  /*05a0*/  UMOV UR8, 0x1 ;  /* 0x0000000100087882 */ /* 0x000fe20000000000 */
[----:B------:R-:W-:Y:S01]  /*05b0*/  UMOV UR6, 0x2 ;  /* 0x0000000200067882 */ /* 0x000fe20000000000 */
[----:B------:R-:W-:Y:S02]  /*05c0*/  ULEA UR4, UR52, UR4, 0x18 ;  /* 0x0000000434047291 */ /* 0x000fe4000f8ec0ff */
[----:B------:R-:W-:-:S04]  /*05d0*/  UIADD3 UR8, UPT, UPT, -UR8, 0x100000, URZ ;  /* 0x0010000008087890 */ /* 0x000fc8000fffe1ff */
[----:B------:R-:W-:Y:S02]  /*05e0*/  USHF.L.U32 UR9, UR8, 0xb, URZ ;  /* 0x0000000b08097899 */ /* 0x000fe400080006ff */
[----:B------:R-:W-:Y:S02]  /*05f0*/  USHF.L.U32 UR8, UR8, 0x1, URZ ;  /* 0x0000000108087899 */ /* 0x000fe400080006ff */
[----:B------:R-:W-:-:S04]  /*0600*/  UIADD3 UR6, UPT, UPT, -UR6, 0x100000, URZ ;  /* 0x0010000006067890 */ /* 0x000fc8000fffe1ff */
[----:B------:R-:W-:Y:S02]  /*0610*/  USHF.L.U32 UR7, UR6, 0xb, URZ ;  /* 0x0000000b06077899 */ /* 0x000fe400080006ff */
[----:B------:R-:W-:Y:S01]  /*0620*/  USHF.L.U32 UR6, UR6, 0x1, URZ ;  /* 0x0000000106067899 */ /* 0x000fe200080006ff */
[----:B------:R-:W-:Y:S01]  /*0630*/  ELECT P0, URZ, PT ;  /* 0x0000000000ff782f */ /* 0x000fe20003800000 */
[----:B------:R-:W3:Y:S02]  /*0640*/  FENCE.VIEW.ASYNC.S ;  /* 0x00000000000073c6 */ /* 0x000ee40000000000 */
[----:B---3--:R3:W4:Y:S08]  /*0650*/  SYNCS.EXCH.64 URZ, [UR4], UR8 ;  /* 0x0000000804ff75b2 */ /* 0x0087300008000100 */
[----:B------:R3:W1:Y:S01]  /*0660*/  SYNCS.EXCH.64 URZ, [UR4+0x20], UR6 ;  /* 0x0000200604ff75b2 */ /* 0x0006620008000100 */
[----:B------:R3:W1:Y:S01]  /*0670*/  SYNCS.EXCH.64 URZ, [UR4+0x8], UR8 ;  /* 0x0000080804ff75b2 */ /* 0x0006620008000100 */
[----:B------:R3:W1:Y:S01]  /*0680*/  SYNCS.EXCH.64 URZ, [UR4+0x28], UR6 ;  /* 0x0000280604ff75b2 */ /* 0x0006620008000100 */
[----:B------:R3:W1:Y:S01]  /*0690*/  SYNCS.EXCH.64 URZ, [UR4+0x10], UR8 ;  /* 0x0000100804ff75b2 */ /* 0x0006620008000100 */
[----:B------:R3:W1:Y:S01]  /*06a0*/  SYNCS.EXCH.64 URZ, [UR4+0x30], UR6 ;  /* 0x0000300604ff75b2 */ /* 0x0006620008000100 */
[----:B------:R3:W1:Y:S01]  /*06b0*/  SYNCS.EXCH.64 URZ, [UR4+0x18], UR8 ;  /* 0x0000180804ff75b2 */ /* 0x0006620008000100 */
[----:B------:R3:W1:Y:S01]  /*06c0*/  SYNCS.EXCH.64 URZ, [UR4+0x38], UR6 ;  /* 0x0000380604ff75b2 */ /* 0x0006620008000100 */
[----:B------:R-:W-:Y:S01]  /*06d0*/  NOP ;  /* 0x0000000000007918 */ /* 0x000fe20000000000 */
.L_x_9:
[----:B------:R-:W2:Y:S01]  /*06e0*/  SHFL.IDX PT, R0, R53, RZ, 0x1f ;  /* 0x00001fff35007589 */ /* 0x000ea200000e0000 */
[----:B------:R-:W-:Y:S01]  /*06f0*/  NOP ;  /* 0x0000000000007918 */ /* 0x000fe20000000000 */
[----:B--2---:R-:W-:-:S13]  /*0700*/  ISETP.NE.AND P0, PT, R0, 0x1, PT ;  /* 0x000000010000780c */ /* 0x004fda0003f05270 */
[----:B------:R-:W-:Y:S05]  /*0710*/  @P0 BRA `(.L_x_10) ;  /* 0x0000000000540947 */ /* 0x000fea0003800000 */
[----:B---3--:R-:W-:Y:S01]  /*0720*/  UMOV UR4, 0x400 ;  /* 0x0000040000047882 */ /* 0x008fe20000000000 */
        /* <DEDUP_REMOVED lines=10> */
[----:B------:R-:W2:Y:S02]  /*07d0*/  FENCE.VIEW.ASYNC.S ;  /* 0x00000000000073c6 */ /* 0x000ea40000000000 */
[----:B--2---:R2:W3:Y:S08]  /*07e0*/  SYNCS.EXCH.64 URZ, [UR4+0x40], UR8 ;  /* 0x0000400804ff75b2 */ /* 0x0044f00008000100 */
        /* <DEDUP_REMOVED lines=8> */
.L_x_10:
[----:B------:R-:W4:Y:S01]  /*0870*/  SHFL.IDX PT, R0, R53, RZ, 0x1f ;  /* 0x00001fff35007589 */ /* 0x000f2200000e0000 */
[----:B------:R-:W-:Y:S01]  /*0880*/  NOP ;  /* 0x0000000000007918 */ /* 0x000fe20000000000 */
[----:B----4-:R-:W-:-:S13]  /*0890*/  ISETP.NE.AND P0, PT, R0, 0x3, PT ;  /* 0x000000030000780c */ /* 0x010fda0003f05270 */
[----:B------:R-:W-:Y:S05]  /*08a0*/  @P0 BRA `(.L_x_11) ;  /* 0x00000000002c0947 */ /* 0x000fea0003800000 */
[----:B--23--:R-:W-:Y:S01]  /*08b0*/  UMOV UR6, 0x400 ;  /* 0x0000040000067882 */ /* 0x00cfe20000000000 */
[----:B------:R-:W-:Y:S01]  /*08c0*/  UMOV UR4, 0x20 ;  /* 0x0000002000047882 */ /* 0x000fe20000000000 */
[----:B------:R-:W-:Y:S02]  /*08d0*/  ULEA UR6, UR52, UR6, 0x18 ;  /* 0x0000000634067291 */ /* 0x000fe4000f8ec0ff */
[----:B------:R-:W-:-:S04]  /*08e0*/  UIADD3 UR4, UPT, UPT, -UR4, 0x100000, URZ ;  /* 0x0010000004047890 */ /* 0x000fc8000fffe1ff */
[----:B------:R-:W-:Y:S02]  /*08f0*/  USHF.L.U32 UR5, UR4, 0xb, URZ ;  /* 0x0000000b04057899 */ /* 0x000fe400080006ff */
[----:B------:R-:W-:Y:S01]  /*0900*/  USHF.L.U32 UR4, UR4, 0x1, URZ ;  /* 0x0000000104047899 */ /* 0x000fe200080006ff */
[----:B------:R-:W-:Y:S01]  /*0910*/  ELECT P0, URZ, PT ;  /* 0x0000000000ff782f */ /* 0x000fe20003800000 */
[----:B------:R-:W2:Y:S10]  /*0920*/  FENCE.VIEW.ASYNC.S ;  /* 0x00000000000073c6 */ /* 0x000eb40000000000 */
[----:B--2---:R4:W2:Y:S01]  /*0930*/  SYNCS.EXCH.64 URZ, [UR6+0x80], UR4 ;  /* 0x0000800406ff75b2 */ /* 0x0048a20008000100 */
[----:B------:R4:W3:Y:S02]  /*0940*/  SYNCS.EXCH.64 URZ, [UR6+0x88], UR4 ;  /* 0x0000880406ff75b2 */ /* 0x0008e40008000100 */
[----:B----4-:R-:W-:Y:S01]  /*0950*/  NOP ;  /* 0x0000000000007918 */ /* 0x010fe20000000000 */
.L_x_11:
[----:B------:R-:W4:Y:S01]  /*0960*/  SHFL.IDX PT, R0, R53, RZ, 0x1f ;  /* 0x00001fff35007589 */ /* 0x000f2200000e0000 */
[----:B------:R-:W-:Y:S01]  /*0970*/  NOP ;  /* 0x0000000000007918 */ /* 0x000fe20000000000 */
[----:B----4-:R-:W-:-:S13]  /*0980*/  ISETP.NE.AND P0, PT, R0, 0x4, PT ;  /* 0x000000040000780c */ /* 0x010fda0003f05270 */
[----:B------:R-:W-:Y:S05]  /*0990*/  @P0 BRA `(.L_x_12) ;  /* 0x0000000000480947 */ /* 0x000fea0003800000 */
[----:B--23--:R-:W-:Y:S01]  /*09a0*/  UMOV UR4, 0x3a0 ;  /* 0x000003a000047882 */ /* 0x00cfe20000000000 */
[----:B------:R-:W-:Y:S01]  /*09b0*/  UMOV UR6, 0x400 ;  /* 0x0000040000067882 */ /* 0x000fe20000000000 */
[----:B------:R-:W-:Y:S01]  /*09c0*/  USEL UR4, UR4, 0x320, UP4 ;  /* 0x0000032004047887 */ /* 0x000fe2000a000000 */
        /* <DEDUP_REMOVED lines=10> */
[----:B--2---:R4:W2:Y:S08]  /*0a70*/  SYNCS.EXCH.64 URZ, [UR6+0x90], UR8 ;  /* 0x0000900806ff75b2 */ /* 0x0048b00008000100 */
[----:B------:R4:W3:Y:S01]  /*0a80*/  SYNCS.EXCH.64 URZ, [UR6+0xa0], UR4 ;  /* 0x0000a00406ff75b2 */ /* 0x0008e20008000100 */
[----:B------:R4:W1:Y:S01]  /*0a90*/  SYNCS.EXCH.64 URZ, [UR6+0x98], UR8 ;  /* 0x0000980806ff75b2 */ /* 0x0008620008000100 */
[----:B------:R4:W1:Y:S02]  /*0aa0*/  SYNCS.EXCH.64 URZ, [UR6+0xa8], UR4 ;  /* 0x0000a80406ff75b2 */ /* 0x0008640008000100 */
[----:B----4-:R-:W-:Y:S01]  /*0ab0*/  NOP ;  /* 0x0000000000007918 */ /* 0x010fe20000000000 */
.L_x_12:
[----:B------:R-:W4:Y:S01]  /*0ac0*/  SHFL.IDX PT, R0, R53, RZ, 0x1f ;  /* 0x00001fff35007589 */ /* 0x000f2200000e0000 */
[----:B------:R-:W-:Y:S01]  /*0ad0*/  NOP ;  /* 0x0000000000007918 */ /* 0x000fe20000000000 */
[----:B----4-:R-:W-:-:S13]  /*0ae0*/  ISETP.NE.AND P0, PT, R0, 0x5, PT ;  /* 0x000000050000780c */ /* 0x010fda0003f05270 */
[----:B------:R-:W-:Y:S05]  /*0af0*/  @P0 BRA `(.L_x_13) ;  /* 0x0000000000540947 */ /* 0x000fea0003800000 */
[----:B--23--:R-:W-:Y:S01]  /*0b00*/  UMOV UR4, 0x400 ;  /* 0x0000040000047882 */ /* 0x00cfe20000000000 */
        /* <DEDUP_REMOVED lines=14> */
[----:B------:R4:W1:Y:S01]  /*0bf0*/  SYNCS.EXCH.64 URZ, [UR4+0xd8], UR8 ;  /* 0x0000d80804ff75b2 */ /* 0x0008620008000100 */
[----:B------:R4:W1:Y:S01]  /*0c00*/  SYNCS.EXCH.64 URZ, [UR4+0xc0], UR6 ;  /* 0x0000c00604ff75b2 */ /* 0x0008620008000100 */
[----:B------:R4:W1:Y:S01]  /*0c10*/  SYNCS.EXCH.64 URZ, [UR4+0xe0], UR8 ;  /* 0x0000e00804ff75b2 */ /* 0x0008620008000100 */
[----:B------:R4:W1:Y:S01]  /*0c20*/  SYNCS.EXCH.64 URZ, [UR4+0xc8], UR6 ;  /* 0x0000c80604ff75b2 */ /* 0x0008620008000100 */
[----:B------:R4:W1:Y:S02]  /*0c30*/  SYNCS.EXCH.64 URZ, [UR4+0xe8], UR8 ;  /* 0x0000e80804ff75b2 */ /* 0x0008640008000100 */
[----:B----4-:R-:W-:Y:S01]  /*0c40*/  NOP ;  /* 0x0000000000007918 */ /* 0x010fe20000000000 */
.L_x_13:
[----:B------:R-:W4:Y:S01]  /*0c50*/  SHFL.IDX PT, R0, R53, RZ, 0x1f ;  /* 0x00001fff35007589 */ /* 0x000f2200000e0000 */
[----:B------:R-:W-:Y:S01]  /*0c60*/  ISETP.NE.OR P1, PT, RZ, UR20, !P1 ;  /* 0x00000014ff007c0c */ /* 0x000fe2000cf25670 */
        /* <DEDUP_REMOVED lines=12> */
[----:B------:R4:W3:Y:S01]  /*0d30*/  SYNCS.EXCH.64 URZ, [UR4+0x100], UR6 ;  /* 0x0001000604ff75b2 */ /* 0x0008e20008000100 */
[----:B------:R4:W1:Y:S01]  /*0d40*/  SYNCS.EXCH.64 URZ, [UR4+0xf8], UR6 ;  /* 0x0000f80604ff75b2 */ /* 0x0008620008000100 */
[----:B------:R4:W1:Y:S02]  /*0d50*/  SYNCS.EXCH.64 URZ, [UR4+0x108], UR6 ;  /* 0x0001080604ff75b2 */ /* 0x0008640008000100 */
[----:B----4-:R-:W-:Y:S01]  /*0d60*/  NOP ;  /* 0x0000000000007918 */ /* 0x010fe20000000000 */
.L_x_14:
[----:B------:R-:W-:Y:S01]  /*0d70*/  VOTEU.ALL UP0, P1 ;  /* 0x0000000000ff7886 */ /* 0x000fe20000800000 */
[----:B--23--:R-:W-:Y:S01]  /*0d80*/  UMOV UR4, 0x20 ;  /* 0x0000002000047882 */ /* 0x00cfe20000000000 */
[----:B------:R-:W2:Y:S01]  /*0d90*/  LDCU UR7, c[0x0][0x36c] ;  /* 0x00006d80ff0777ac */ /* 0x000ea20008000800 */
[----:B------:R-:W-:Y:S01]  /*0da0*/  NOP ;  /* 0x0000000000007918 */ /* 0x000fe20000000000 */
[----:B-1----:R-:W-:Y:S01]  /*0db0*/  LOP3.LUT R3, R66, 0x1f, RZ, 0xc0, !PT ;  /* 0x0000001f42037812 */ /* 0x002fe200078ec0ff */
[----:B------:R-:W-:Y:S01]  /*0dc0*/  @!UP0 UMOV UR6, 0x400 ;  /* 0x0000040000068882 */ /* 0x000fe20000000000 */
[----:B------:R-:W-:-:S04]  /*0dd0*/  @!UP0 UIADD3 UR4, UPT, UPT, -UR4, 0x100000, URZ ;  /* 0x0010000004048890 */ /* 0x000fc8000fffe1ff */
[----:B------:R-:W-:Y:S02]  /*0de0*/  @!UP0 USHF.L.U32 UR5, UR4, 0xb, URZ ;  /* 0x0000000b04058899 */ /* 0x000fe400080006ff */
[----:B------:R-:W-:Y:S02]  /*0df0*/  @!UP0 USHF.L.U32 UR4, UR4, 0x1, URZ ;  /* 0x0000000104048899 */ /* 0x000fe400080006ff */
[----:B------:R-:W-:Y:S01]  /*0e00*/  @!UP0 ULEA UR6, UR52, UR6, 0x18 ;  /* 0x0000000634068291 */ /* 0x000fe2000f8ec0ff */
[----:B------:R-:W-:Y:S01]  /*0e10*/  VOTEU.ALL UP0, P1 ;  /* 0x0000000000ff7886 */ /* 0x000fe20000800000 */
[----:B------:R-:W-:Y:S02]  /*0e20*/  UISETP.NE.AND UP5, UPT, UR20, URZ, UPT ;  /* 0x000000ff1400728c */ /* 0x000fe4000bfa5270 */
[----:B--2---:R-:W-:Y:S01]  /*0e30*/  UISETP.EQ.U32.AND UP6, UPT, UR7, 0x1, UPT ;  /* 0x000000010700788c */ /* 0x004fe2000bfc2070 */
[----:B------:R-:W1:Y:S07]  /*0e40*/  FENCE.VIEW.ASYNC.S ;  /* 0x00000000000073c6 */ /* 0x000e6e0000000000 */
[----:B-1----:R1:W2:Y:S01]  /*0e50*/  @!UP0 SYNCS.EXCH.64 URZ, [UR6+0x110], UR4 ;  /* 0x0001100406ff85b2 */ /* 0x0022a20008000100 */
[----:B------:R-:W-:Y:S05]  /*0e60*/  BRA.U !UP6, `(.L_x_15) ;  /* 0x000000010e087547 */ /* 0x000fea000b800000 */
[----:B--2---:R-:W-:Y:S01]  /*0e70*/  UCGABAR_ARV ;  /* 0x00000000000079c7 */ /* 0x004fe20008000000 */
[----:B------:R-:W-:Y:S05]  /*0e80*/  BRA `(.L_x_16) ;  /* 0x0000000000047947 */ /* 0x000fea0003800000 */
.L_x_15:
[----:B--2---:R-:W-:Y:S01]  /*0e90*/  NOP ;  /* 0x0000000000007918 */ /* 0x004fe20000000000 */
.L_x_16:
[----:B------:R-:W2:Y:S01]  /*0ea0*/  S2UR UR22, SR_CTAID.X ;  /* 0x00000000001679c3 */ /* 0x000ea20000002500 */
[----:B------:R-:W-:-:S05]  /*0eb0*/  CS2R.32 R55, SR_CgaSize ;  /* 0x0000000000377805 */ /* 0x000fca0000008a00 */
[----:B------:R-:W-:-:S05]  /*0ec0*/  IMAD R55, R55, -0xa0, RZ ;  /* 0xffffff6037377824 */ /* 0x000fca00078e02ff */
[----:B-1----:R-:W-:-:S14]  /*0ed0*/  R2UR UR5, R55 ;  /* 0x00000000370572ca */ /* 0x002fdc00000e0000 */
[----:B------:R-:W1:Y:S01]  /*0ee0*/  LDCU UR5, c[0x0][UR5+0x2b0] ;  /* 0x00005600050577ac */ /* 0x000e620008000800 */
[----:B------:R-:W-:-:S05]  /*0ef0*/  CS2R.32 R55, SR_CgaSize ;  /* 0x0000000000377805 */ /* 0x000fca0000008a00 */
[----:B------:R-:W-:-:S05]  /*0f00*/  IMAD R55, R55, -0xa0, RZ ;  /* 0xffffff6037377824 */ /* 0x000fca00078e02ff */
[----:B------:R-:W-:-:S14]  /*0f10*/  R2UR UR4, R55 ;  /* 0x00000000370472ca */ /* 0x000fdc00000e0000 */
[----:B------:R-:W3:Y:S01]  /*0f20*/  LDCU UR4, c[0x0][UR4+0x2b4] ;  /* 0x00005680040477ac */ /* 0x000ee20008000800 */
[----:B------:R-:W4:Y:S01]  /*0f30*/  S2UR UR28, SR_CTAID.Y ;  /* 0x00000000001c79c3 */ /* 0x000f220000002600 */
[----:B------:R-:W-:-:S05]  /*0f40*/  CS2R.32 R55, SR_CgaSize ;  /* 0x0000000000377805 */ /* 0x000fca0000008a00 */
[----:B------:R-:W-:-:S05]  /*0f50*/  IMAD R55, R55, -0xa0, RZ ;  /* 0xffffff6037377824 */ /* 0x000fca00078e02ff */
[----:B------:R-:W-:-:S14]  /*0f60*/  R2UR UR7, R55 ;  /* 0x00000000370772ca */ /* 0x000fdc00000e0000 */
[----:B------:R-:W3:Y:S01]  /*0f70*/  LDCU UR7, c[0x0][UR7+0x2a0] ;  /* 0x00005400070777ac */ /* 0x000ee20008000800 */
[----:B------:R-:W-:-:S05]  /*0f80*/  CS2R.32 R55, SR_CgaSize ;  /* 0x0000000000377805 */ /* 0x000fca0000008a00 */
[----:B------:R-:W-:-:S05]  /*0f90*/  IMAD R55, R55, -0xa0, RZ ;  /* 0xffffff6037377824 */ /* 0x000fca00078e02ff */
[----:B------:R-:W-:-:S14]  /*0fa0*/  R2UR UR8, R55 ;  /* 0x00000000370872ca */ /* 0x000fdc00000e0000 */
[----:B------:R-:W3:Y:S01]  /*0fb0*/  LDCU UR8, c[0x0][UR8+0x2a4] ;  /* 0x00005480080877ac */ /* 0x000ee20008000800 */
[----:B------:R-:W-:Y:S01]  /*0fc0*/  UISETP.GT.U32.AND UP0, UPT, UR68, 0xffff, UPT ;  /* 0x0000ffff4400788c */ /* 0x000fe2000bf04070 */
[----:B------:R-:W3:Y:S01]  /*0fd0*/  LDCU UR21, c[0x0][0xb24] ;  /* 0x00016480ff1577ac */ /* 0x000ee20008000800 */
[----:B------:R-:W3:Y:S01]  /*0fe0*/  LDCU UR45, c[0x0][0xb24] ;  /* 0x00016480ff2d77ac */ /* 0x000ee20008000800 */
[----:B--2---:R-:W-:Y:S01]  /*0ff0*/  I2FP.F32.U32 R2, UR22 ;  /* 0x0000001600027c45 */ /* 0x004fe20008201000 */
[----:B------:R-:W2:Y:S04]  /*1000*/  LDCU UR25, c[0x0][0xb30] ;  /* 0x00016600ff1977ac */ /* 0x000ea80008000800 */
[----:B-1----:R-:W-:Y:S01]  /*1010*/  FMUL R2, R2, UR5 ;  /* 0x0000000502027c20 */ /* 0x002fe20008400000 */
[----:B------:R-:W-:Y:S01]  /*1020*/  USEL UR5, UR68, 0xffff, !UP0 ;  /* 0x0000ffff44057887 */ /* 0x000fe2000c000000 */
[----:B----4-:R-:W-:Y:S01]  /*1030*/  I2FP.F32.U32 R0, UR28 ;  /* 0x0000001c00007c45 */ /* 0x010fe20008201000 */
[----:B------:R-:W-:-:S03]  /*1040*/  USHF.L.U32 UR30, UR52, 0x9, URZ ;  /* 0x00000009341e7899 */ /* 0x000fc600080006ff */
[----:B------:R-:W1:Y:S01]  /*1050*/  F2I.U32.TRUNC.NTZ R2, R2 ;  /* 0x0000000200027305 */ /* 0x000e62000020f000 */
[----:B------:R-:W-:Y:S01]  /*1060*/  ULOP3.LUT UR29, UR5, 0xffff, URZ, 0xc0, !UPT ;  /* 0x0000ffff051d7892 */ /* 0x000fe2000f8ec0ff */
[----:B---3--:R-:W-:-:S06]  /*1070*/  FMUL R0, R0, UR4 ;  /* 0x0000000400007c20 */ /* 0x008fcc0008400000 */
[----:B------:R-:W3:Y:S01]  /*1080*/  F2I.U32.TRUNC.NTZ R0, R0 ;  /* 0x0000000000007305 */ /* 0x000ee2000020f000 */
[----:B-1----:R-:W-:Y:S02]  /*1090*/  R2UR UR4, R2 ;  /* 0x00000000020472ca */ /* 0x002fe400000e0000 */
[----:B------:R-:W-:Y:S02]  /*10a0*/  PRMT R2, RZ, 0x7610, R2 ;  /* 0x00007610ff027816 */ /* 0x000fe40000000002 */
[----:B---3--:R-:W-:Y:S02]  /*10b0*/  R2UR UR6, R0 ;  /* 0x00000000000672ca */ /* 0x008fe400000e0000 */
[----:B------:R-:W-:-:S07]  /*10c0*/  PRMT R0, RZ, 0x7610, R0 ;  /* 0x00007610ff007816 */ /* 0x000fce0000000000 */
[----:B------:R-:W-:-:S04]  /*10d0*/  UIADD3 UR5, UPT, UPT, -UR4, URZ, URZ ;  /* 0x000000ff04057290 */ /* 0x000fc8000fffe1ff */
[----:B------:R-:W-:Y:S02]  /*10e0*/  UIMAD UR5, UR7, UR5, UR22 ;  /* 0x00000005070572a4 */ /* 0x000fe4000f8e0216 */
[----:B------:R-:W-:-:S04]  /*10f0*/  UIADD3 UR4, UPT, UPT, -UR6, URZ, URZ ;  /* 0x000000ff06047290 */ /* 0x000fc8000fffe1ff */
[----:B------:R-:W-:Y:S01]  /*1100*/  IMAD.U32 R55, RZ, RZ, UR5 ;  /* 0x00000005ff377e24 */ /* 0x000fe2000f8e00ff */
[----:B------:R-:W-:-:S06]  /*1110*/  UIMAD UR4, UR8, UR4, UR28 ;  /* 0x00000004080472a4 */ /* 0x000fcc000f8e021c */
[----:B------:R-:W-:Y:S01]  /*1120*/  IMAD.U32 R54, RZ, RZ, UR4 ;  /* 0x00000004ff367e24 */ /* 0x000fe2000f8e00ff */
[----:B--2---:R-:W-:Y:S06]  /*1130*/  BRA.U UP5, `(.L_x_17) ;  /* 0x0000000105447547 */ /* 0x004fec000b800000 */
[----:B------:R-:W-:Y:S02]  /*1140*/  R2UR UR4, R54 ;  /* 0x00000000360472ca */ /* 0x000fe400000e0000 */
[----:B------:R-:W-:-:S11]  /*1150*/  R2UR UR7, R55 ;  /* 0x00000000370772ca */ /* 0x000fd600000e0000 */
[----:B------:R-:W-:Y:S02]  /*1160*/  UISETP.NE.AND UP0, UPT, UR4, URZ, UPT ;  /* 0x000000ff0400728c */ /* 0x000fe4000bf05270 */
[----:B------:R-:W-:Y:S02]  /*1170*/  ULOP3.LUT UR4, UR7, 0x2, URZ, 0x3c, !UPT ;  /* 0x0000000207047892 */ /* 0x000fe4000f8e3cff */
[----:B------:R-:W-:Y:S02]  /*1180*/  UISETP.GT.U32.AND UP2, UPT, UR7, 0x1, UP0 ;  /* 0x000000010700788c */ /* 0x000fe40008744070 */
[----:B------:R-:W-:Y:S02]  /*1190*/  UISETP.GT.U32.AND UP0, UPT, UR4, 0x1, UP0 ;  /* 0x000000010400788c */ /* 0x000fe40008704070 */
[----:B------:R-:W-:Y:S02]  /*11a0*/  USEL UR5, URZ, 0x2, UP2 ;  /* 0x00000002ff057887 */ /* 0x000fe40009000000 */
[----:B------:R-:W-:-:S02]  /*11b0*/  USEL UR6, URZ, 0x1, UP2 ;  /* 0x00000001ff067887 */ /* 0x000fc40009000000 */
[----:B------:R-:W-:Y:S02]  /*11c0*/  USEL UR4, URZ, 0x4, UP0 ;  /* 0x00000004ff047887 */ /* 0x000fe40008000000 */
[----:B------:R-:W-:Y:S02]  /*11d0*/  ULOP3.LUT UR7, UR7, 0xfffffffe, URZ, 0xc0, !UPT ;  /* 0xfffffffe07077892 */ /* 0x000fe4000f8ec0ff */
[----:B------:R-:W-:Y:S02]  /*11e0*/  USEL UR8, URZ, 0x8, UP0 ;  /* 0x00000008ff087887 */ /* 0x000fe40008000000 */
[----:B------:R-:W-:-:S03]  /*11f0*/  UIADD3 UR4, UPT, UPT, UR4, UR5, UR6 ;  /* 0x0000000504047290 */ /* 0x000fc6000fffe006 */
[----:B------:R-:W-:Y:S01]  /*1200*/  UMOV UR5, 0x3 ;  /* 0x0000000300057882 */ /* 0x000fe20000000000 */
[----:B------:R-:W-:Y:S02]  /*1210*/  UIADD3 UR4, UPT, UPT, UR4, UR8, URZ ;  /* 0x0000000804047290 */ /* 0x000fe4000fffe0ff */
[----:B------:R-:W-:-:S04]  /*1220*/  USHF.L.U32 UR5, UR5, UR7, URZ ;  /* 0x0000000705057299 */ /* 0x000fc800080006ff */
[----:B------:R-:W-:Y:S02]  /*1230*/  IMAD.U32 R2, RZ, RZ, UR4 ;  /* 0x00000004ff027e24 */ /* 0x000fe4000f8e00ff */
[----:B------:R-:W-:-:S07]  /*1240*/  IMAD.U32 R0, RZ, RZ, UR5 ;  /* 0x00000005ff007e24 */ /* 0x000fce000f8e00ff */
.L_x_17:
[----:B------:R-:W1:Y:S01]  /*1250*/  S2UR UR36, SR_CTAID.Z ;  /* 0x00000000002479c3 */ /* 0x000e620000002700 */
[----:B------:R-:W-:Y:S01]  /*1260*/  UISETP.GE.AND UP0, UPT, UR21, 0x1, UPT ;  /* 0x000000011500788c */ /* 0x000fe2000bf06270 */
[----:B------:R-:W-:Y:S01]  /*1270*/  UMOV UR26, 0x5 ;  /* 0x00000005001a7882 */ /* 0x000fe20000000000 */
[----:B------:R-:W-:-:S07]  /*1280*/  UMOV UR24, UR22 ;  /* 0x0000001600187c82 */ /* 0x000fce0008000000 */
[----:B------:R-:W-:Y:S05]  /*1290*/  BRA.U !UP0, `(.L_x_18) ;  /* 0x0000000108d47547 */ /* 0x000fea000b800000 */
[----:B------:R-:W2:Y:S01]  /*12a0*/  LDCU.128 UR16, c[0x0][0xb10] ;  /* 0x00016200ff1077ac */ /* 0x000ea20008000c00 */
[----:B------:R-:W3:Y:S01]  /*12b0*/  LDCU UR6, c[0x0][0x370] ;  /* 0x00006e00ff0677ac */ /* 0x000ee20008000800 */
[----:B------:R-:W4:Y:S01]  /*12c0*/  LDCU UR7, c[0x0][0x374] ;  /* 0x00006e80ff0777ac */ /* 0x000f220008000800 */
[----:B------:R-:W1:Y:S01]  /*12d0*/  LDCU UR23, c[0x0][0xb0c] ;  /* 0x00016180ff1777ac */ /* 0x000e620008000800 */
[----:B------:R-:W1:Y:S01]  /*12e0*/  LDCU UR24, c[0x0][0xb20] ;  /* 0x00016400ff1877ac */ /* 0x000e620008000800 */
[----:B------:R-:W1:Y:S01]  /*12f0*/  LDCU.64 UR8, c[0x0][0xb28] ;  /* 0x00016500ff0877ac */ /* 0x000e620008000a00 */
[----:B--2---:R-:W-:Y:S02]  /*1300*/  UISETP.NE.AND UP3, UPT, UR18, 0x1, UPT ;  /* 0x000000011200788c */ /* 0x004fe4000bf65270 */
[----:B----4-:R-:W-:Y:S02]  /*1310*/  UIMAD.WIDE.U32 UR10, UR7, UR19, URZ ;  /* 0x00000013070a72a5 */ /* 0x010fe4000f8e00ff */
[----:B---3--:R-:W-:-:S02]  /*1320*/  UIMAD.WIDE.U32 UR12, UR6, UR16, URZ ;  /* 0x00000010060c72a5 */ /* 0x008fc4000f8e00ff */
[----:B-1----:R-:W-:Y:S02]  /*1330*/  UISETP.NE.AND UP0, UPT, UR23, 0x1, UPT ;  /* 0x000000011700788c */ /* 0x002fe4000bf05270 */
[----:B------:R-:W-:Y:S01]  /*1340*/  UIMAD.WIDE.U32 UR4, UR22, UR16, URZ ;  /* 0x00000010160472a5 */ /* 0x000fe2000f8e00ff */
[----:B------:R-:W-:Y:S02]  /*1350*/  UMOV UR10, UR11 ;  /* 0x0000000b000a7c82 */ /* 0x000fe40008000000 */
[----:B------:R-:W-:Y:S01]  /*1360*/  UMOV UR12, UR13 ;  /* 0x0000000d000c7c82 */ /* 0x000fe20008000000 */
[----:B------:R-:W-:Y:S02]  /*1370*/  @UP3 USHF.R.U32.HI UR7, URZ, UR24, UR10 ;  /* 0x00000018ff073299 */ /* 0x000fe4000801160a */
[----:B------:R-:W-:Y:S01]  /*1380*/  UISETP.NE.AND UP2, UPT, UR21, 0x1, UPT ;  /* 0x000000011500788c */ /* 0x000fe2000bf45270 */
[----:B------:R-:W-:Y:S02]  /*1390*/  UMOV UR4, UR5 ;  /* 0x0000000500047c82 */ /* 0x000fe40008000000 */
[----:B------:R-:W-:-:S02]  /*13a0*/  @UP0 USHF.R.U32.HI UR6, URZ, UR17, UR12 ;  /* 0x00000011ff060299 */ /* 0x000fc4000801160c */
[----:B------:R-:W-:Y:S02]  /*13b0*/  USHF.R.U32.HI UR4, URZ, UR17, UR4 ;  /* 0x00000011ff047299 */ /* 0x000fe40008011604 */
[----:B------:R-:W-:Y:S02]  /*13c0*/  UIMAD.WIDE.U32 UR12, UR28, UR19, URZ ;  /* 0x000000131c0c72a5 */ /* 0x000fe4000f8e00ff */
[----:B------:R-:W-:Y:S02]  /*13d0*/  UIMAD.WIDE.U32 UR10, UR7, UR8, URZ ;  /* 0x00000008070a72a5 */ /* 0x000fe4000f8e00ff */
[----:B------:R-:W-:Y:S02]  /*13e0*/  UIMAD.WIDE.U32 UR14, UR6, UR8, URZ ;  /* 0x00000008060e72a5 */ /* 0x000fe4000f8e00ff */
[----:B------:R-:W-:-:S03]  /*13f0*/  USEL UR5, UR22, UR4, !UP0 ;  /* 0x0000000416057287 */ /* 0x000fc6000c000000 */
[----:B------:R-:W-:Y:S01]  /*1400*/  UMOV UR4, UR13 ;  /* 0x0000000d00047c82 */ /* 0x000fe20008000000 */
[----:B------:R-:W-:Y:S01]  /*1410*/  UMOV UR10, UR11 ;  /* 0x0000000b000a7c82 */ /* 0x000fe20008000000 */
[----:B------:R-:W-:Y:S02]  /*1420*/  USHF.R.U32.HI UR4, URZ, UR24, UR4 ;  /* 0x00000018ff047299 */ /* 0x000fe40008011604 */
[----:B------:R-:W-:Y:S01]  /*1430*/  @UP2 USHF.R.U32.HI UR7, URZ, UR9, UR10 ;  /* 0x00000009ff072299 */ /* 0x000fe2000801160a */
[----:B------:R-:W-:Y:S01]  /*1440*/  UMOV UR14, UR15 ;  /* 0x0000000f000e7c82 */ /* 0x000fe20008000000 */
[----:B------:R-:W-:Y:S02]  /*1450*/  USEL UR4, UR28, UR4, !UP3 ;  /* 0x000000041c047287 */ /* 0x000fe4000d800000 */
[----:B------:R-:W-:Y:S02]  /*1460*/  @UP2 USHF.R.U32.HI UR6, URZ, UR9, UR14 ;  /* 0x00000009ff062299 */ /* 0x000fe4000801160e */
[----:B------:R-:W-:-:S02]  /*1470*/  UIMAD UR7, UR7, UR21, URZ ;  /* 0x00000015070772a4 */ /* 0x000fc4000f8e02ff */
[----:B------:R-:W-:Y:S02]  /*1480*/  UIMAD UR12, UR6, UR21, URZ ;  /* 0x00000015060c72a4 */ /* 0x000fe4000f8e02ff */
[----:B------:R-:W-:Y:S02]  /*1490*/  UISETP.GE.AND UP0, UPT, UR4, UR7, UPT ;  /* 0x000000070400728c */ /* 0x000fe4000bf06270 */
[----:B------:R-:W-:Y:S02]  /*14a0*/  UIMAD.WIDE.U32 UR10, UR4, UR8, URZ ;  /* 0x00000008040a72a5 */ /* 0x000fe4000f8e00ff */
[----:B------:R-:W-:Y:S02]  /*14b0*/  UISETP.GE.OR UP0, UPT, UR5, UR12, UP0 ;  /* 0x0000000c0500728c */ /* 0x000fe40008706670 */
[----:B------:R-:W-:Y:S02]  /*14c0*/  UIMAD.WIDE.U32 UR12, UR5, UR8, URZ ;  /* 0x00000008050c72a5 */ /* 0x000fe4000f8e00ff */
[----:B------:R-:W-:Y:S01]  /*14d0*/  UIADD3 UR10, UPT, UPT, -UR4, URZ, URZ ;  /* 0x000000ff040a7290 */ /* 0x000fe2000fffe1ff */
[----:B------:R-:W-:Y:S01]  /*14e0*/  UMOV UR8, UR11 ;  /* 0x0000000b00087c82 */ /* 0x000fe20008000000 */
[----:B------:R-:W-:-:S02]  /*14f0*/  UIADD3 UR24, UPT, UPT, -UR5, URZ, URZ ;  /* 0x000000ff05187290 */ /* 0x000fc4000fffe1ff */
[----:B------:R-:W-:-:S03]  /*1500*/  USHF.R.U32.HI UR8, URZ, UR9, UR8 ;  /* 0x00000009ff087299 */ /* 0x000fc60008011608 */
[----:B------:R-:W-:Y:S01]  /*1510*/  @!UP0 UMOV UR7, UR13 ;  /* 0x0000000d00078c82 */ /* 0x000fe20008000000 */
[----:B------:R-:W-:Y:S02]  /*1520*/  UIMAD UR28, UR18, UR10, UR28 ;  /* 0x0000000a121c72a4 */ /* 0x000fe4000f8e021c */
[----:B------:R-:W-:Y:S02]  /*1530*/  USEL UR8, UR4, UR8, !UP2 ;  /* 0x0000000804087287 */ /* 0x000fe4000d000000 */
[----:B------:R-:W-:Y:S02]  /*1540*/  @!UP0 USHF.R.U32.HI UR7, URZ, UR9, UR7 ;  /* 0x00000009ff078299 */ /* 0x000fe40008011607 */
[----:B------:R-:W-:Y:S02]  /*1550*/  UIADD3 UR9, UPT, UPT, -UR8, URZ, URZ ;  /* 0x000000ff08097290 */ /* 0x000fe4000fffe1ff */
[----:B------:R-:W-:Y:S02]  /*1560*/  @!UP0 USEL UR7, UR5, UR7, !UP2 ;  /* 0x0000000705078287 */ /* 0x000fe4000d000000 */
[----:B------:R-:W-:-:S02]  /*1570*/  UIMAD UR9, UR21, UR9, UR4 ;  /* 0x00000009150972a4 */ /* 0x000fc4000f8e0204 */
[----:B------:R-:W-:Y:S02]  /*1580*/  @!UP0 UIADD3 UR8, UPT, UPT, UR8, -UR7, URZ ;  /* 0x8000000708088290 */ /* 0x000fe4000fffe0ff */
[----:B------:R-:W-:Y:S02]  /*1590*/  @!UP0 UIMAD UR6, UR9, UR6, UR7 ;  /* 0x00000006090682a4 */ /* 0x000fe4000f8e0207 */
[----:B------:R-:W-:Y:S02]  /*15a0*/  @!UP0 UIMAD UR4, UR8, UR21, UR5 ;  /* 0x00000015080482a4 */ /* 0x000fe4000f8e0205 */
[----:B------:R-:W-:Y:S02]  /*15b0*/  UIMAD UR24, UR23, UR24, UR22 ;  /* 0x00000018171872a4 */ /* 0x000fe4000f8e0216 */
[----:B------:R-:W-:Y:S01]  /*15c0*/  UIMAD UR28, UR4, UR18, UR28 ;  /* 0x00000012041c72a4 */ /* 0x000fe2000f8e021c */
[----:B------:R-:W-:Y:S02]  /*15d0*/  @!UP0 UMOV UR5, UR6 ;  /* 0x0000000600058c82 */ /* 0x000fe40008000000 */
[----:B------:R-:W-:-:S12]  /*15e0*/  UIMAD UR24, UR5, UR23, UR24 ;  /* 0x00000017051872a4 */ /* 0x000fd8000f8e0218 */
.L_x_18:
[----:B------:R-:W-:Y:S02]  /*15f0*/  UISETP.NE.AND UP2, UPT, UR25, 0x1, UPT ;  /* 0x000000011900788c */ /* 0x000fe4000bf45270 */
[----:B------:R-:W-:Y:S02]  /*1600*/  UISETP.NE.AND UP0, UPT, UR20, 0x2, UPT ;  /* 0x000000021400788c */ /* 0x000fe4000bf05270 */
[----:B------:R-:W-:Y:S02]  /*1610*/  ULOP3.LUT UR30, UR30, 0x400, URZ, 0xc0, !UPT ;  /* 0x000004001e1e7892 */ /* 0x000fe4000f8ec0ff */
[----:B------:R-:W-:-:S03]  /*1620*/  USHF.L.U32 UR29, UR26, UR29, URZ ;  /* 0x0000001d1a1d7299 */ /* 0x000fc600080006ff */
[----:B------:R-:W-:Y:S09]  /*1630*/  BRA.U UP2, `(.L_x_19) ;  /* 0x0000000102407547 */ /* 0x000ff2000b800000 */
[----:B------:R-:W2:Y:S01]  /*1640*/  LDCU.128 UR8, c[0x0][0xb10] ;  /* 0x00016200ff0877ac */ /* 0x000ea20008000c00 */
[----:B------:R-:W3:Y:S01]  /*1650*/  LDCU UR12, c[0x0][0xb0c] ;  /* 0x00016180ff0c77ac */ /* 0x000ee20008000800 */
[----:B------:R-:W4:Y:S01]  /*1660*/  LDCU UR13, c[0x0][0xb20] ;  /* 0x00016400ff0d77ac */ /* 0x000f220008000800 */
[----:B--2---:R-:W-:Y:S02]  /*1670*/  UIMAD.WIDE.U32 UR4, UR24, UR8, URZ ;  /* 0x00000008180472a5 */ /* 0x004fe4000f8e00ff */
[----:B------:R-:W-:Y:S02]  /*1680*/  UIMAD.WIDE.U32 UR6, UR28, UR11, URZ ;  /* 0x0000000b1c0672a5 */ /* 0x000fe4000f8e00ff */
[----:B---3--:R-:W-:Y:S02]  /*1690*/  UISETP.NE.AND UP2, UPT, UR12, 0x1, UPT ;  /* 0x000000010c00788c */ /* 0x008fe4000bf45270 */
[----:B------:R-:W-:-:S03]  /*16a0*/  USHF.R.U32.HI UR5, URZ, UR9, UR5 ;  /* 0x00000009ff057299 */ /* 0x000fc60008011605 */
[----:B------:R-:W-:Y:S01]  /*16b0*/  UMOV UR4, UR7 ;  /* 0x0000000700047c82 */ /* 0x000fe20008000000 */
[----:B------:R-:W-:Y:S02]  /*16c0*/  USEL UR5, UR24, UR5, !UP2 ;  /* 0x0000000518057287 */ /* 0x000fe4000d000000 */
[----:B------:R-:W-:Y:S02]  /*16d0*/  UISETP.NE.AND UP2, UPT, UR10, 0x1, UPT ;  /* 0x000000010a00788c */ /* 0x000fe4000bf45270 */
[----:B----4-:R-:W-:-:S04]  /*16e0*/  USHF.R.U32.HI UR4, URZ, UR13, UR4 ;  /* 0x0000000dff047299 */ /* 0x010fc80008011604 */
[----:B------:R-:W-:-:S04]  /*16f0*/  USEL UR4, UR28, UR4, !UP2 ;  /* 0x000000041c047287 */ /* 0x000fc8000d000000 */
[----:B------:R-:W-:Y:S02]  /*1700*/  UIADD3 UR6, UPT, UPT, -UR4, UR5, URZ ;  /* 0x0000000504067290 */ /* 0x000fe4000fffe1ff */
[----:B------:R-:W-:Y:S02]  /*1710*/  UIADD3 UR4, UPT, UPT, UR4, -UR5, URZ ;  /* 0x8000000504047290 */ /* 0x000fe4000fffe0ff */
[----:B------:R-:W-:Y:S02]  /*1720*/  UIMAD UR28, UR6, UR10, UR28 ;  /* 0x0000000a061c72a4 */ /* 0x000fe4000f8e021c */
[----:B------:R-:W-:-:S12]  /*1730*/  UIMAD UR24, UR4, UR12, UR24 ;  /* 0x0000000c041872a4 */ /* 0x000fd8000f8e0218 */
.L_x_19:
[----:B------:R-:W-:Y:S05]  /*1740*/  BRA.U !UP6, `(.L_x_20) ;  /* 0x000000010e0c7547 */ /* 0x000fea000b800000 */
[----:B------:R-:W-:Y:S01]  /*1750*/  UCGABAR_WAIT ;  /* 0x0000000000007dc7 */ /* 0x000fe20008000000 */
[----:B------:R-:W-:Y:S01]  /*1760*/  CCTL.IVALL ;  /* 0x00000000ff00798f */ /* 0x000fe20002000000 */
[----:B------:R-:W-:Y:S05]  /*1770*/  BRA `(.L_x_21) ;  /* 0x0000000000047947 */ /* 0x000fea0003800000 */
.L_x_20:
[----:B------:R-:W-:Y:S06]  /*1780*/  BAR.SYNC.DEFER_BLOCKING 0x0 ;  /* 0x0000000000007b1d */ /* 0x000fec0000010000 */
.L_x_21:
[----:B------:R-:W-:Y:S05]  /*1790*/  BRA.U UP0, `(.L_x_22) ;  /* 0x0000001500607547 */ /* 0x000fea000b800000 */
[----:B------:R-:W2:Y:S01]  /*17a0*/  LDCU UR6, c[0x0][0x38c] ;  /* 0x00007180ff0677ac */ /* 0x000ea20008000800 */
[----:B------:R-:W-:Y:S01]  /*17b0*/  PLOP3.LUT P1, PT, PT, PT, UP4, 0x80, 0x8 ;  /* 0x000000000008781c */ /* 0x000fe20003f2f048 */
[----:B------:R-:W-:Y:S01]  /*17c0*/  IMAD.MOV.U32 R12, RZ, RZ, 0x1 ;  /* 0x00000001ff0c7424 */ /* 0x000fe200078e00ff */
[----:B------:R-:W-:Y:S01]  /*17d0*/  ISETP.NE.AND P2, PT, R3, RZ, P3 ;  /* 0x000000ff0300720c */ /* 0x000fe20001f45270 */
[----:B------:R-:W-:Y:S01]  /*17e0*/  UISETP.NE.AND UP1, UPT, UR20, URZ, UPT ;  /* 0x000000ff1400728c */ /* 0x000fe2000bf25270 */
[----:B------:R-:W-:Y:S02]  /*17f0*/  PLOP3.LUT P1, PT, P1, PT, PT, 0x8, 0x80 ;  /* 0x000000000080781c */ /* 0x000fe40000f2e170 */
[----:B------:R-:W-:Y:S01]  /*1800*/  CS2R R10, SRZ ;  /* 0x00000000000a7805 */ /* 0x000fe2000001ff00 */
[----:B------:R-:W-:Y:S01]  /*1810*/  IMAD.MOV.U32 R9, RZ, RZ, RZ ;  /* 0x000000ffff097224 */ /* 0x000fe200078e00ff */
[----:B------:R-:W3:Y:S01]  /*1820*/  LDCU UR47, c[0x0][0x370] ;  /* 0x00006e00ff2f77ac */ /* 0x000ee20008000800 */
[----:B------:R-:W-:Y:S01]  /*1830*/  IMAD.MOV.U32 R8, RZ, RZ, 0x1 ;  /* 0x00000001ff087424 */ /* 0x000fe200078e00ff */
[----:B------:R-:W-:Y:S01]  /*1840*/  USEL UR31, UR53, 0x2, UP1 ;  /* 0x00000002351f7887 */ /* 0x000fe20008800000 */
[----:B------:R-:W4:Y:S01]  /*1850*/  LDCU.64 UR40, c[0x0][0x348] ;  /* 0x00006900ff2877ac */ /* 0x000f220008000a00 */
[----:B--2---:R-:W-:-:S02]  /*1860*/  UIADD3 UR5, UPT, UPT, UR6, 0x3f, URZ ;  /* 0x0000003f06057890 */ /* 0x004fc4000fffe0ff */
[----:B------:R-:W-:Y:S02]  /*1870*/  USHF.L.U32 UR55, UR22, 0x7, URZ ;  /* 0x0000000716377899 */ /* 0x000fe400080006ff */
[----:B------:R-:W-:Y:S02]  /*1880*/  USHF.R.S32.HI UR4, URZ, 0x1f, UR5 ;  /* 0x0000001fff047899 */ /* 0x000fe40008011405 */
[----:B------:R-:W-:Y:S02]  /*1890*/  UIADD3 UR54, UPT, UPT, UR6, 0x7e, URZ ;  /* 0x0000007e06367890 */ /* 0x000fe4000fffe0ff */
[----:B------:R-:W-:Y:S02]  /*18a0*/  ULEA.HI UR4, UR4, UR5, URZ, 0x6 ;  /* 0x0000000504047291 */ /* 0x000fe4000f8f30ff */
[----:B------:R-:W-:Y:S02]  /*18b0*/  USHF.L.U32 UR5, UR22, 0x6, URZ ;  /* 0x0000000616057899 */ /* 0x000fe400080006ff */
[----:B------:R-:W-:-:S02]  /*18c0*/  USHF.R.S32.HI UR49, URZ, 0x6, UR4 ;  /* 0x00000006ff317899 */ /* 0x000fc40008011404 */
[----:B------:R-:W-:Y:S02]  /*18d0*/  UIADD3 UR4, UPT, UPT, UR6, -0x1, URZ ;  /* 0xffffffff06047890 */ /* 0x000fe4000fffe0ff */
[----:B------:R-:W-:Y:S02]  /*18e0*/  UISETP.LT.U32.AND UP0, UPT, UR49, 0x4, UPT ;  /* 0x000000043100788c */ /* 0x000fe4000bf01070 */
[----:B------:R-:W-:Y:S02]  /*18f0*/  UISETP.GE.U32.AND UP2, UPT, UR4, -0x7f, UPT ;  /* 0xffffff810400788c */ /* 0x000fe4000bf46070 */
[----:B------:R-:W-:Y:S02]  /*1900*/  USEL UR48, UR49, 0x4, UP0 ;  /* 0x0000000431307887 */ /* 0x000fe40008000000 */
[----:B------:R-:W-:Y:S02]  /*1910*/  ULOP3.LUT UR5, UR5, 0x40, URZ, 0xc0, !UPT ;  /* 0x0000004005057892 */ /* 0x000fe4000f8ec0ff */
[----:B------:R-:W-:Y:S01]  /*1920*/  UIADD3 UR4, UPT, UPT, UR48, -0x1, URZ ;  /* 0xffffffff30047890 */ /* 0x000fe2000fffe0ff */
[----:B------:R-:W2:Y:S04]  /*1930*/  LDCU UR46, c[0x0][0x374] ;  /* 0x00006e80ff2e77ac */ /* 0x000ea80008000800 */
[----:B------:R-:W-:-:S02]  /*1940*/  @UP2 UIADD3 UR4, UPT, UPT, UR48, URZ, URZ ;  /* 0x000000ff30042290 */ /* 0x000fc4000fffe0ff */
[----:B------:R-:W-:Y:S02]  /*1950*/  ULEA.HI UR51, UR30, UR5, URZ, 0x1b ;  /* 0x000000051e337291 */ /* 0x000fe4000f8fd8ff */
[----:B------:R-:W-:Y:S02]  /*1960*/  UIADD3 UR53, UPT, UPT, UR49, -UR48, URZ ;  /* 0x8000003031357290 */ /* 0x000fe4000fffe0ff */
[----:B------:R-:W-:Y:S02]  /*1970*/  UIADD3 UR42, UPT, UPT, UR4, 0x1, URZ ;  /* 0x00000001042a7890 */ /* 0x000fe4000fffe0ff */
[----:B------:R-:W-:Y:S01]  /*1980*/  UIADD3 UR50, UPT, UPT, -UR4, URZ, URZ ;  /* 0x000000ff04327290 */ /* 0x000fe2000fffe1ff */
[----:B---34-:R-:W-:-:S11]  /*1990*/  UMOV UR15, URZ ;  /* 0x000000ff000f7c82 */ /* 0x018fd60008000000 */
.L_x_44:
[----:B------:R-:W-:Y:S01]  /*19a0*/  UISETP.NE.AND UP0, UPT, UR52, URZ, UPT ;  /* 0x000000ff3400728c */ /* 0x000fe2000bf05270 */
[----:B------:R-:W3:Y:S08]  /*19b0*/  S2UR UR52, SR_CgaCtaId ;  /* 0x00000000003479c3 */ /* 0x000ef00000008800 */
[----:B------:R-:W-:Y:S05]  /*19c0*/  BRA.U UP0, `(.L_x_23) ;  /* 0x0000000100347547 */ /* 0x000fea000b800000 */
[----:B------:R-:W4:Y:S01]  /*19d0*/  S2R R0, SR_CgaCtaId ;  /* 0x0000000000007919 */ /* 0x000f220000008800 */
[----:B------:R-:W-:-:S04]  /*19e0*/  MOV R2, 0x400 ;  /* 0x0000040000027802 */ /* 0x000fc80000000f00 */
[----:B----4-:R-:W-:Y:S02]  /*19f0*/  LEA R0, R0, R2, 0x18 ;  /* 0x0000000200007211 */ /* 0x010fe400078ec0ff */
[----:B------:R-:W-:-:S03]  /*1a00*/  SHF.L.U32 R2, R8, 0x1f, RZ ;  /* 0x0000001f08027819 */ /* 0x000fc600000006ff */
[----:B------:R-:W-:-:S04]  /*1a10*/  IMAD R0, R9, 0x8, R0 ;  /* 0x0000000809007824 */ /* 0x000fc800078e0200 */
[----:B------:R-:W4:Y:S02]  /*1a20*/  SYNCS.PHASECHK.TRANS64.TRYWAIT P0, [R0+URZ+0x100], R2 ;  /* 0x00010002000075a7 */ /* 0x000f2400080011ff */
[----:B----4-:R-:W-:Y:S05]  /*1a30*/  @!P0 BRA `(.L_x_24) ;  /* 0x000000a4003c8947 */ /* 0x010fea0003800000 */
.L_x_187:
[----:B------:R-:W-:Y:S01]  /*1a40*/  VIADD R9, R9, 0x1 ;  /* 0x0000000109097836 */ /* 0x000fe20000000000 */
[----:B------:R4:W-:Y:S04]  /*1a50*/  SYNCS.ARRIVE.TRANS64.A1T0 RZ, [R0+URZ+0xf0], RZ ;  /* 0x0000f0ff00ff79a7 */ /* 0x0009e800081000ff */
[----:B------:R-:W-:-:S04]  /*1a60*/  ISETP.NE.AND P0, PT, R9, 0x2, PT ;  /* 0x000000020900780c */ /* 0x000fc80003f05270 */
[----:B------:R-:W-:Y:S02]  /*1a70*/  SEL R9, R9, RZ, P0 ;  /* 0x000000ff09097207 */ /* 0x000fe40000000000 */
[----:B----4-:R-:W-:-:S04]  /*1a80*/  SEL R0, RZ, 0x1, P0 ;  /* 0x00000001ff007807 */ /* 0x010fc80000000000 */
[----:B------:R-:W-:-:S07]  /*1a90*/  LOP3.LUT R8, R8, R0, RZ, 0x3c, !PT ;  /* 0x0000000008087212 */ /* 0x000fce00078e3cff */
.L_x_23:
[----:B------:R-:W-:Y:S01]  /*1aa0*/  UMOV UR14, 0x400 ;  /* 0x00000400000e7882 */ /* 0x000fe20000000000 */
[----:B------:R-:W-:Y:S01]  /*1ab0*/  SHF.L.U32 R0, R12, 0x1f, RZ ;  /* 0x0000001f0c007819 */ /* 0x000fe200000006ff */
[----:B---3--:R-:W-:Y:S02]  /*1ac0*/  ULEA UR14, UR52, UR14, 0x18 ;  /* 0x0000000e340e7291 */ /* 0x008fe4000f8ec0ff */
[----:B------:R-:W-:Y:S02]  /*1ad0*/  UISETP.GE.U32.AND UP0, UPT, UR54, 0x7f, UPT ;  /* 0x0000007f3600788c */ /* 0x000fe4000bf06070 */
[----:B------:R-:W-:Y:S02]  /*1ae0*/  ULEA UR4, UR15, UR14, 0x3 ;  /* 0x0000000e0f047291 */ /* 0x000fe4000f8e18ff */
[----:B------:R-:W-:Y:S01]  /*1af0*/  ULEA UR19, UR28, UR51, 0x7 ;  /* 0x000000331c137291 */ /* 0x000fe2000f8e38ff */
[----:B------:R-:W-:-:S06]  /*1b00*/  UMOV UR13, URZ ;  /* 0x000000ff000d7c82 */ /* 0x000fcc0008000000 */
[----:B------:R3:W4:Y:S01]  /*1b10*/  SYNCS.PHASECHK.TRANS64.TRYWAIT P0, [UR4+0x20], R0 ;  /* 0x00002000ff0075a7 */ /* 0x0007220008001104 */
[----:B------:R-:W-:-:S04]  /*1b20*/  ULEA.HI UR4, UR24, UR24, URZ, 0x1 ;  /* 0x0000001818047291 */ /* 0x000fc8000f8f08ff */
[----:B------:R-:W-:-:S04]  /*1b30*/  USHF.L.U32 UR4, UR4, 0x7, URZ ;  /* 0x0000000704047899 */ /* 0x000fc800080006ff */
[----:B------:R-:W-:-:S04]  /*1b40*/  ULOP3.LUT UR35, UR4, 0xffffff00, URZ, 0xc0, !UPT ;  /* 0xffffff0004237892 */ /* 0x000fc8000f8ec0ff */
[----:B------:R-:W-:Y:S01]  /*1b50*/  ULOP3.LUT UR35, UR35, 0x80, UR55, 0xf8, !UPT ;  /* 0x0000008023237892 */ /* 0x000fe2000f8ef837 */
[----:B------:R-:W-:Y:S11]  /*1b60*/  BRA.U !UP0, `(.L_x_25) ;  /* 0x0000000108f87547 */ /* 0x000ff6000b800000 */
[----:B------:R-:W-:Y:S01]  /*1b70*/  UMOV UR21, UR50 ;  /* 0x0000003200157c82 */ /* 0x000fe20008000000 */
[----:B------:R-:W-:Y:S01]  /*1b80*/  UMOV UR4, UR15 ;  /* 0x0000000f00047c82 */ /* 0x000fe20008000000 */
[----:B------:R-:W-:-:S05]  /*1b90*/  UMOV UR26, 0x20 ;  /* 0x00000020001a7882 */ /* 0x000fca0000000000 */
.L_x_31:
[----:B------:R-:W-:Y:S01]  /*1ba0*/  ULEA UR33, UR4, UR14, 0x3 ;  /* 0x0000000e04217291 */ /* 0x000fe2000f8e18ff */
[----:B------:R-:W-:Y:S01]  /*1bb0*/  @P3 MOV R2, 0x18000 ;  /* 0x0001800000023802 */ /* 0x000fe20000000f00 */
[----:B--2-4-:R-:W-:Y:S10]  /*1bc0*/  @P0 BRA `(.L_x_26) ;  /* 0x00000000000c0947 */ /* 0x014ff40003800000 */
[----:B------:R-:W-:-:S04]  /*1bd0*/  SHF.L.U32 R3, R12, 0x1f, RZ ;  /* 0x0000001f0c037819 */ /* 0x000fc800000006ff */
[----:B------:R-:W4:Y:S02]  /*1be0*/  SYNCS.PHASECHK.TRANS64.TRYWAIT P0, [UR33+0x20], R3 ;  /* 0x00002003ff0075a7 */ /* 0x000f240008001121 */
[----:B----4-:R-:W-:Y:S05]  /*1bf0*/  @!P0 BRA `(.L_x_27) ;  /* 0x000000a000e08947 */ /* 0x010fea0003800000 */
.L_x_26:
[----:B------:R4:W-:Y:S01]  /*1c00*/  @P3 SYNCS.ARRIVE.TRANS64 RZ, [UR33], R2 ;  /* 0x00000002ffff39a7 */ /* 0x0009e20008000021 */
[----:B------:R-:W-:Y:S02]  /*1c10*/  ULOP3.LUT UR5, UR31, 0x2, URZ, 0xfc, !UPT ;  /* 0x000000021f057892 */ /* 0x000fe4000f8efcff */
[----:B------:R-:W-:Y:S02]  /*1c20*/  UIADD3 UR21, UPT, UPT, UR21, 0x1, URZ ;  /* 0x0000000115157890 */ /* 0x000fe4000fffe0ff */
[----:B------:R-:W-:Y:S02]  /*1c30*/  UISETP.NE.AND UP0, UPT, UR5, 0x2, UPT ;  /* 0x000000020500788c */ /* 0x000fe4000bf05270 */
[----:B------:R-:W-:-:S07]  /*1c40*/  UISETP.NE.AND UP2, UPT, UR21, 0x1, UPT ;  /* 0x000000011500788c */ /* 0x000fce000bf45270 */
[----:B------:R-:W-:Y:S05]  /*1c50*/  BRA.U UP0, `(.L_x_28) ;  /* 0x0000000100047547 */ /* 0x000fea000b800000 */
[----:B-12---:R-:W-:Y:S05]  /*1c60*/  BPT.TRAP 0x1 ;  /* 0x000000040000795c */ /* 0x006fea0000300000 */
.L_x_28:
[----:B------:R-:W-:Y:S04]  /*1c70*/  BSSY.RECONVERGENT B0, `(.L_x_29) ;  /* 0x0000003000007945 */ /* 0x000fe80003800200 */
[----:B------:R-:W-:Y:S05]  /*1c80*/  @!P2 BRA `(.L_x_30) ;  /* 0x000000000004a947 */ /* 0x000fea0003800000 */
[----:B-12---:R-:W-:Y:S05]  /*1c90*/  BPT.TRAP 0x1 ;  /* 0x000000040000795c */ /* 0x006fea0000300000 */
.L_x_30:
[----:B-12---:R-:W-:Y:S05]  /*1ca0*/  BSYNC.RECONVERGENT B0 ;  /* 0x0000000000007941 */ /* 0x006fea0003800200 */
.L_x_29:
[----:B------:R-:W-:Y:S02]  /*1cb0*/  UIADD3 UR5, UPT, UPT, UR4, 0x1, URZ ;  /* 0x0000000104057890 */ /* 0x000fe4000fffe0ff */
[----:B------:R-:W-:Y:S02]  /*1cc0*/  ULEA UR8, UR4, UR30, 0xc ;  /* 0x0000001e04087291 */ /* 0x000fe4000f8e60ff */
[----:B------:R-:W-:Y:S02]  /*1cd0*/  UISETP.NE.AND UP0, UPT, UR5, 0x4, UPT ;  /* 0x000000040500788c */ /* 0x000fe4000bf05270 */
[----:B------:R-:W-:Y:S02]  /*1ce0*/  ULEA UR24, UR4, UR14, 0xf ;  /* 0x0000000e04187291 */ /* 0x000fe4000f8e78ff */
[----:B------:R-:W-:Y:S02]  /*1cf0*/  USEL UR6, URZ, 0x1, UP0 ;  /* 0x00000001ff067887 */ /* 0x000fe40008000000 */
[----:B------:R-:W-:-:S02]  /*1d00*/  USEL UR15, UR5, URZ, UP0 ;  /* 0x000000ff050f7287 */ /* 0x000fc40008000000 */
[----:B------:R-:W-:Y:S02]  /*1d10*/  UIADD3 UR4, UP0, UPT, UR40, 0x180, URZ ;  /* 0x0000018028047890 */ /* 0x000fe4000ff1e0ff */
[----:B------:R-:W-:Y:S01]  /*1d20*/  ULEA UR5, UR15, UR14, 0x3 ;  /* 0x0000000e0f057291 */ /* 0x000fe2000f8e18ff */
[----:B------:R-:W-:Y:S01]  /*1d30*/  LOP3.LUT R12, R12, UR6, RZ, 0x3c, !PT ;  /* 0x000000060c0c7c12 */ /* 0x000fe2000f8e3cff */
[----:B------:R-:W-:Y:S02]  /*1d40*/  UIADD3 UR6, UP1, UPT, UR40, 0x80, URZ ;  /* 0x0000008028067890 */ /* 0x000fe4000ff3e0ff */
[----:B------:R-:W-:Y:S01]  /*1d50*/  ULEA UR8, UR8, UR14, 0x2 ;  /* 0x0000000e08087291 */ /* 0x000fe2000f8e10ff */
[----:B---3--:R-:W-:Y:S01]  /*1d60*/  SHF.L.U32 R0, R12, 0x1f, RZ ;  /* 0x0000001f0c007819 */ /* 0x008fe200000006ff */
[----:B------:R-:W-:Y:S02]  /*1d70*/  UIADD3 UR34, UPT, UPT, UR26, -0x20, URZ ;  /* 0xffffffe01a227890 */ /* 0x000fe4000fffe0ff */
[----:B------:R-:W-:Y:S01]  /*1d80*/  ULOP3.LUT UR33, UR33, 0xfefffff8, URZ, 0xc0, !UPT ;  /* 0xfefffff821217892 */ /* 0x000fe2000f8ec0ff */
[----:B------:R1:W2:Y:S01]  /*1d90*/  SYNCS.PHASECHK.TRANS64.TRYWAIT P0, [UR5+0x20], R0 ;  /* 0x00002000ff0075a7 */ /* 0x0002a20008001105 */
[----:B------:R-:W-:-:S02]  /*1da0*/  UIADD3.X UR7, UPT, UPT, URZ, UR41, URZ, UP1, !UPT ;  /* 0x00000029ff077290 */ /* 0x000fc40008ffe4ff */
[----:B------:R-:W-:Y:S02]  /*1db0*/  UIADD3 UR32, UPT, UPT, UR24, 0x8400, URZ ;  /* 0x0000840018207890 */ /* 0x000fe4000fffe0ff */
[----:B------:R-:W-:Y:S02]  /*1dc0*/  UIADD3 UR24, UPT, UPT, UR24, 0xc400, URZ ;  /* 0x0000c40018187890 */ /* 0x000fe4000fffe0ff */
[----:B------:R-:W-:Y:S02]  /*1dd0*/  UIADD3.X UR5, UPT, UPT, URZ, UR41, URZ, UP0, !UPT ;  /* 0x00000029ff057290 */ /* 0x000fe400087fe4ff */
[----:B------:R-:W-:Y:S02]  /*1de0*/  UIADD3 UR16, UPT, UPT, UR8, 0x28400, URZ ;  /* 0x0002840008107890 */ /* 0x000fe4000fffe0ff */
[----:B------:R-:W-:Y:S02]  /*1df0*/  UPRMT UR13, URZ, 0x5410, UR29 ;  /* 0x00005410ff0d7896 */ /* 0x000fe4000800001d */
[----:B------:R-:W-:Y:S01]  /*1e00*/  UIADD3 UR8, UPT, UPT, UR8, 0x2a400, URZ ;  /* 0x0002a40008087890 */ /* 0x000fe2000fffe0ff */
[----:B------:R-:W-:Y:S01]  /*1e10*/  UMOV UR22, 0x0 ;  /* 0x0000000000167882 */ /* 0x000fe20000000000 */
[----:B------:R-:W-:Y:S01]  /*1e20*/  UMOV UR23, 0x10000000 ;  /* 0x1000000000177882 */ /* 0x000fe20000000000 */
[----:B------:R-:W-:Y:S01]  /*1e30*/  UMOV UR27, UR35 ;  /* 0x00000023001b7c82 */ /* 0x000fe20008000000 */
[----:B------:R-:W-:Y:S01]  /*1e40*/  UMOV UR28, UR36 ;  /* 0x00000024001c7c82 */ /* 0x000fe20008000000 */
[----:B------:R-:W-:Y:S01]  /*1e50*/  UMOV UR25, UR33 ;  /* 0x0000002100197c82 */ /* 0x000fe20008000000 */
[----:B------:R-:W-:Y:S01]  /*1e60*/  UMOV UR20, UR36 ;  /* 0x0000002400147c82 */ /* 0x000fe20008000000 */
[----:B------:R-:W-:Y:S01]  /*1e70*/  UMOV UR17, UR33 ;  /* 0x0000002100117c82 */ /* 0x000fe20008000000 */
[----:B------:R-:W-:Y:S01]  /*1e80*/  UMOV UR18, UR34 ;  /* 0x0000002200127c82 */ /* 0x000fe20008000000 */
[----:B------:R-:W-:Y:S01]  /*1e90*/  UTMALDG.3D.2CTA [UR32], [UR6], desc[UR22] ;  /* 0x00001620060075b4 */ /* 0x000fe20008211000 */
[----:B------:R-:W-:Y:S01]  /*1ea0*/  UMOV UR10, UR26 ;  /* 0x0000001a000a7c82 */ /* 0x000fe20008000000 */
[----:B------:R-:W-:Y:S01]  /*1eb0*/  UMOV UR11, UR19 ;  /* 0x00000013000b7c82 */ /* 0x000fe20008000000 */
[----:B------:R-:W-:Y:S01]  /*1ec0*/  UMOV UR12, UR36 ;  /* 0x00000024000c7c82 */ /* 0x000fe20008000000 */
[----:B------:R-:W-:Y:S01]  /*1ed0*/  UMOV UR9, UR33 ;  /* 0x0000002100097c82 */ /* 0x000fe20008000000 */
[----:B------:R3:W-:Y:S01]  /*1ee0*/  UTMALDG.3D.2CTA [UR24], [UR6], desc[UR22] ;  /* 0x00001618060075b4 */ /* 0x0007e20008211000 */
[----:B------:R-:W-:Y:S01]  /*1ef0*/  UTMALDG.3D.MULTICAST.2CTA [UR16], [UR4], UR13, desc[UR22] ;  /* 0x00001610040073b4 */ /* 0x000fe2000821180d */
[----:B------:R4:W-:Y:S01]  /*1f00*/  UTMALDG.3D.MULTICAST.2CTA [UR8], [UR4], UR13, desc[UR22] ;  /* 0x00001608040073b4 */ /* 0x0009e2000821180d */
[----:B---3--:R-:W-:Y:S01]  /*1f10*/  UIADD3 UR26, UPT, UPT, UR26, 0x40, URZ ;  /* 0x000000401a1a7890 */ /* 0x008fe2000fffe0ff */
[----:B----4-:R-:W-:Y:S01]  /*1f20*/  UMOV UR13, UR42 ;  /* 0x0000002a000d7c82 */ /* 0x010fe20008000000 */
[----:B------:R-:W-:Y:S01]  /*1f30*/  UMOV UR4, UR15 ;  /* 0x0000000f00047c82 */ /* 0x000fe20008000000 */
[----:B-1----:R-:W-:Y:S09]  /*1f40*/  BRA.U UP2, `(.L_x_31) ;  /* 0xfffffffd02147547 */ /* 0x002ff2000b83ffff */
.L_x_25:
[----:B------:R-:W-:Y:S01]  /*1f50*/  ULEA UR4, UR15, UR14, 0x3 ;  /* 0x0000000e0f047291 */ /* 0x000fe2000f8e18ff */
[----:B---3--:R-:W-:Y:S01]  /*1f60*/  SHF.L.U32 R0, R12, 0x1f, RZ ;  /* 0x0000001f0c007819 */ /* 0x008fe200000006ff */
[----:B------:R-:W-:Y:S01]  /*1f70*/  @!P1 SYNCS.ARRIVE.TRANS64.A1T0 RZ, [UR14+0x88], RZ ;  /* 0x000088ffffff99a7 */ /* 0x000fe2000810000e */
[----:B------:R-:W-:-:S06]  /*1f80*/  UISETP.GT.AND UP0, UPT, UR49, UR48, UPT ;  /* 0x000000303100728c */ /* 0x000fcc000bf04270 */
[----:B------:R3:W1:Y:S03]  /*1f90*/  SYNCS.PHASECHK.TRANS64.TRYWAIT P1, [UR4+0x20], R0 ;  /* 0x00002000ff0075a7 */ /* 0x0006660008021104 */
[----:B------:R-:W-:Y:S05]  /*1fa0*/  BRA.U !UP0, `(.L_x_32) ;  /* 0x0000000508047547 */ /* 0x000fea000b800000 */
[----:B------:R-:W-:Y:S01]  /*1fb0*/  UIADD3 UR37, UPT, UPT, UR53, UR13, URZ ;  /* 0x0000000d35257290 */ /* 0x000fe2000fffe0ff */
[----:B------:R-:W-:-:S11]  /*1fc0*/  UMOV UR6, UR15 ;  /* 0x0000000f00067c82 */ /* 0x000fd60008000000 */
.L_x_40:
[----:B------:R-:W-:Y:S01]  /*1fd0*/  ULEA UR7, UR6, UR14, 0x3 ;  /* 0x0000000e06077291 */ /* 0x000fe2000f8e18ff */
[----:B------:R-:W-:Y:S01]  /*1fe0*/  @P3 MOV R2, 0x18000 ;  /* 0x0001800000023802 */ /* 0x000fe20000000f00 */
[----:B-12---:R-:W-:Y:S10]  /*1ff0*/  @P1 BRA `(.L_x_33) ;  /* 0x00000000000c1947 */ /* 0x006ff40003800000 */
[----:B------:R-:W-:-:S04]  /*2000*/  SHF.L.U32 R3, R12, 0x1f, RZ ;  /* 0x0000001f0c037819 */ /* 0x000fc800000006ff */
[----:B--2-4-:R-:W1:Y:S02]  /*2010*/  SYNCS.PHASECHK.TRANS64.TRYWAIT P0, [UR7+0x20], R3 ;  /* 0x00002003ff0075a7 */ /* 0x014e640008001107 */
[----:B-1----:R-:W-:Y:S05]  /*2020*/  @!P0 BRA `(.L_x_34) ;  /* 0x0000009c00ec8947 */ /* 0x002fea0003800000 */
.L_x_33:
[----:B------:R1:W-:Y:S01]  /*2030*/  @P3 SYNCS.ARRIVE.TRANS64 RZ, [UR7], R2 ;  /* 0x00000002ffff39a7 */ /* 0x0003e20008000007 */
[----:B------:R-:W-:-:S04]  /*2040*/  ULOP3.LUT UR4, UR31, 0x2, URZ, 0xfc, !UPT ;  /* 0x000000021f047892 */ /* 0x000fc8000f8efcff */
[----:B------:R-:W-:-:S09]  /*2050*/  UISETP.NE.AND UP0, UPT, UR4, 0x2, UPT ;  /* 0x000000020400788c */ /* 0x000fd2000bf05270 */
[----:B------:R-:W-:Y:S05]  /*2060*/  BRA.U UP0, `(.L_x_35) ;  /* 0x0000000100047547 */ /* 0x000fea000b800000 */
[----:B--2---:R-:W-:Y:S05]  /*2070*/  BPT.TRAP 0x1 ;  /* 0x000000040000795c */ /* 0x004fea0000300000 */
.L_x_35:
[----:B------:R-:W-:Y:S04]  /*2080*/  BSSY.RECONVERGENT B0, `(.L_x_36) ;  /* 0x0000003000007945 */ /* 0x000fe80003800200 */
[----:B------:R-:W-:Y:S05]  /*2090*/  @!P2 BRA `(.L_x_37) ;  /* 0x000000000004a947 */ /* 0x000fea0003800000 */
[----:B--2---:R-:W-:Y:S05]  /*20a0*/  BPT.TRAP 0x1 ;  /* 0x000000040000795c */ /* 0x004fea0000300000 */
.L_x_37:
[----:B--2---:R-:W-:Y:S05]  /*20b0*/  BSYNC.RECONVERGENT B0 ;  /* 0x0000000000007941 */ /* 0x004fea0003800200 */
.L_x_36:
[----:B------:R-:W-:Y:S01]  /*20c0*/  UIADD3 UR4, UPT, UPT, UR6, 0x1, URZ ;  /* 0x0000000106047890 */ /* 0x000fe2000fffe0ff */
[----:B------:R-:W-:Y:S01]  /*20d0*/  BSSY.RECONVERGENT B0, `(.L_x_38) ;  /* 0x000002a000007945 */ /* 0x000fe20003800200 */
[----:B----4-:R-:W-:Y:S02]  /*20e0*/  ELECT P0, URZ, PT ;  /* 0x0000000000ff782f */ /* 0x010fe40003800000 */
[----:B------:R-:W-:-:S04]  /*20f0*/  UISETP.NE.AND UP0, UPT, UR4, 0x4, UPT ;  /* 0x000000040400788c */ /* 0x000fc8000bf05270 */
[----:B------:R-:W-:Y:S02]  /*2100*/  USEL UR5, URZ, 0x1, UP0 ;  /* 0x00000001ff057887 */ /* 0x000fe40008000000 */
[----:B------:R-:W-:-:S04]  /*2110*/  USEL UR15, UR4, URZ, UP0 ;  /* 0x000000ff040f7287 */ /* 0x000fc80008000000 */
[----:B------:R-:W-:Y:S01]  /*2120*/  ULEA UR4, UR15, UR14, 0x3 ;  /* 0x0000000e0f047291 */ /* 0x000fe2000f8e18ff */
[----:B------:R-:W-:-:S04]  /*2130*/  LOP3.LUT R12, R12, UR5, RZ, 0x3c, !PT ;  /* 0x000000050c0c7c12 */ /* 0x000fc8000f8e3cff */
[----:B-1-3--:R-:W-:-:S04]  /*2140*/  SHF.L.U32 R0, R12, 0x1f, RZ ;  /* 0x0000001f0c007819 */ /* 0x00afc800000006ff */
[----:B------:R1:W2:Y:S01]  /*2150*/  SYNCS.PHASECHK.TRANS64.TRYWAIT P1, [UR4+0x20], R0 ;  /* 0x00002000ff0075a7 */ /* 0x0002a20008021104 */
[----:B------:R-:W-:Y:S05]  /*2160*/  @!P0 BRA `(.L_x_39) ;  /* 0x0000000000808947 */ /* 0x000fea0003800000 */
[----:B------:R-:W-:Y:S02]  /*2170*/  ULEA UR8, UR6, UR30, 0xc ;  /* 0x0000001e06087291 */ /* 0x000fe4000f8e60ff */
[----:B------:R-:W-:Y:S02]  /*2180*/  ULEA UR24, UR6, UR14, 0xf ;  /* 0x0000000e06187291 */ /* 0x000fe4000f8e78ff */
[----:B------:R-:W-:Y:S02]  /*2190*/  UIADD3 UR4, UP1, UPT, UR40, 0x80, URZ ;  /* 0x0000008028047890 */ /* 0x000fe4000ff3e0ff */
[----:B------:R-:W-:Y:S02]  /*21a0*/  USHF.L.U32 UR34, UR13, 0x6, URZ ;  /* 0x000000060d227899 */ /* 0x000fe400080006ff */
[----:B------:R-:W-:Y:S02]  /*21b0*/  UIADD3 UR22, UP0, UPT, UR40, 0x180, URZ ;  /* 0x0000018028167890 */ /* 0x000fe4000ff1e0ff */
[----:B------:R-:W-:-:S02]  /*21c0*/  ULEA UR8, UR8, UR14, 0x2 ;  /* 0x0000000e08087291 */ /* 0x000fc4000f8e10ff */
[----:B------:R-:W-:Y:S02]  /*21d0*/  ULOP3.LUT UR33, UR7, 0xfefffff8, URZ, 0xc0, !UPT ;  /* 0xfefffff807217892 */ /* 0x000fe4000f8ec0ff */
[----:B------:R-:W-:Y:S02]  /*21e0*/  UIADD3.X UR5, UPT, UPT, URZ, UR41, URZ, UP1, !UPT ;  /* 0x00000029ff057290 */ /* 0x000fe40008ffe4ff */
[----:B------:R-:W-:Y:S02]  /*21f0*/  UIADD3 UR32, UPT, UPT, UR24, 0x8400, URZ ;  /* 0x0000840018207890 */ /* 0x000fe4000fffe0ff */
[----:B------:R-:W-:Y:S02]  /*2200*/  UIADD3 UR26, UPT, UPT, UR34, 0x20, URZ ;  /* 0x00000020221a7890 */ /* 0x000fe4000fffe0ff */
[----:B------:R-:W-:Y:S02]  /*2210*/  UIADD3 UR24, UPT, UPT, UR24, 0xc400, URZ ;  /* 0x0000c40018187890 */ /* 0x000fe4000fffe0ff */
[----:B------:R-:W-:-:S02]  /*2220*/  UIADD3.X UR23, UPT, UPT, URZ, UR41, URZ, UP0, !UPT ;  /* 0x00000029ff177290 */ /* 0x000fc400087fe4ff */
        /* <DEDUP_REMOVED lines=11> */
[----:B------:R3:W-:Y:S01]  /*22e0*/  UTMALDG.3D.2CTA [UR32], [UR4], desc[UR38] ;  /* 0x00002620040075b4 */ /* 0x0007e20008211000 */
[----:B------:R-:W-:Y:S01]  /*22f0*/  UMOV UR11, UR19 ;  /* 0x00000013000b7c82 */ /* 0x000fe20008000000 */
[----:B------:R-:W-:Y:S01]  /*2300*/  UMOV UR12, UR36 ;  /* 0x00000024000c7c82 */ /* 0x000fe20008000000 */
[----:B------:R-:W-:Y:S01]  /*2310*/  UMOV UR9, UR33 ;  /* 0x0000002100097c82 */ /* 0x000fe20008000000 */
[----:B------:R-:W-:Y:S01]  /*2320*/  UMOV UR10, UR26 ;  /* 0x0000001a000a7c82 */ /* 0x000fe20008000000 */
[----:B------:R3:W-:Y:S01]  /*2330*/  UTMALDG.3D.2CTA [UR24], [UR4], desc[UR38] ;  /* 0x00002618040075b4 */ /* 0x0007e20008211000 */
[----:B------:R3:W-:Y:S01]  /*2340*/  UTMALDG.3D.MULTICAST.2CTA [UR16], [UR22], UR21, desc[UR38] ;  /* 0x00002610160073b4 */ /* 0x0007e20008211815 */
[----:B------:R3:W-:Y:S02]  /*2350*/  UTMALDG.3D.MULTICAST.2CTA [UR8], [UR22], UR21, desc[UR38] ;  /* 0x00002608160073b4 */ /* 0x0007e40008211815 */
[----:B---3--:R-:W-:Y:S01]  /*2360*/  NOP ;  /* 0x0000000000007918 */ /* 0x008fe20000000000 */
.L_x_39:
[----:B------:R-:W-:Y:S05]  /*2370*/  BSYNC.RECONVERGENT B0 ;  /* 0x0000000000007941 */ /* 0x000fea0003800200 */
.L_x_38:
[----:B------:R-:W-:Y:S01]  /*2380*/  UIADD3 UR13, UPT, UPT, UR13, 0x1, URZ ;  /* 0x000000010d0d7890 */ /* 0x000fe2000fffe0ff */
[----:B------:R-:W-:-:S03]  /*2390*/  UMOV UR6, UR15 ;  /* 0x0000000f00067c82 */ /* 0x000fc60008000000 */
[----:B------:R-:W-:-:S09]  /*23a0*/  UISETP.NE.AND UP0, UPT, UR13, UR37, UPT ;  /* 0x000000250d00728c */ /* 0x000fd2000bf05270 */
[----:B------:R-:W-:Y:S05]  /*23b0*/  BRA.U UP0, `(.L_x_40) ;  /* 0xfffffffd00047547 */ /* 0x000fea000b83ffff */
.L_x_32:
[C---:B------:R-:W-:Y:S01]  /*23c0*/  LEA R3, R11.reuse, UR14, 0x3 ;  /* 0x0000000e0b037c11 */ /* 0x040fe2000f8e18ff */
[----:B------:R-:W-:Y:S01]  /*23d0*/  NOP ;  /* 0x0000000000007918 */ /* 0x000fe20000000000 */
[----:B-1-3--:R-:W-:Y:S02]  /*23e0*/  SHF.L.U32 R0, R10, 0x1f, RZ ;  /* 0x0000001f0a007819 */ /* 0x00afe400000006ff */
[----:B------:R-:W-:Y:S02]  /*23f0*/  LEA R4, R11, UR14, 0x4 ;  /* 0x0000000e0b047c11 */ /* 0x000fe4000f8e20ff */
[----:B--2-4-:R-:W1:Y:S02]  /*2400*/  SYNCS.PHASECHK.TRANS64.TRYWAIT P0, [R3+URZ+0x90], R0 ;  /* 0x00009000030075a7 */ /* 0x014e6400080011ff */
[----:B-1----:R-:W-:Y:S05]  /*2410*/  @!P0 BRA `(.L_x_41) ;  /* 0x0000009c00088947 */ /* 0x002fea0003800000 */
.L_x_190:
[----:B------:R-:W2:Y:S01]  /*2420*/  LDS.128 R4, [R4+0x120] ;  /* 0x0001200004047984 */ /* 0x000ea20000000c00 */
[----:B------:R-:W-:Y:S01]  /*2430*/  UISETP.GE.AND UP0, UPT, UR45, 0x1, UPT ;  /* 0x000000012d00788c */ /* 0x000fe2000bf06270 */
[----:B------:R-:W-:Y:S01]  /*2440*/  @!PT LDS RZ, [RZ] ;  /* 0x00000000fffff984 */ /* 0x000fe20000000800 */
[----:B------:R-:W-:Y:S01]  /*2450*/  @!PT LDS RZ, [RZ] ;  /* 0x00000000fffff984 */ /* 0x000fe20000000800 */
[----:B------:R-:W-:Y:S01]  /*2460*/  @!PT LDS RZ, [RZ] ;  /* 0x00000000fffff984 */ /* 0x000fe20000000800 */
[----:B------:R-:W-:Y:S01]  /*2470*/  @!PT LDS RZ, [RZ] ;  /* 0x00000000fffff984 */ /* 0x000fe20000000800 */
[----:B------:R3:W-:Y:S06]  /*2480*/  MEMBAR.ALL.CTA ;  /* 0x0000000000007992 */ /* 0x0007ec0000008000 */
[----:B---3--:R-:W3:Y:S01]  /*2490*/  FENCE.VIEW.ASYNC.S ;  /* 0x00000000000073c6 */ /* 0x008ee20000000000 */
[----:B--2---:R-:W-:-:S13]  /*24a0*/  LOP3.LUT P0, RZ, R6, 0x1, RZ, 0xc0, !PT ;  /* 0x0000000106ff7812 */ /* 0x004fda000780c0ff */
[----:B---3--:R-:W-:Y:S01]  /*24b0*/  VOTEU.ANY UP1, P0 ;  /* 0x0000000000ff7886 */ /* 0x008fe20000020100 */
[----:B------:R-:W-:-:S13]  /*24c0*/  PLOP3.LUT P0, PT, PT, PT, UP1, 0x80, 0x8 ;  /* 0x000000000008781c */ /* 0x000fda0003f0f018 */
[----:B-1----:R-:W-:Y:S02]  /*24d0*/  @P0 LOP3.LUT R0, R5, 0xffff, RZ, 0xc0, !PT ;  /* 0x0000ffff05000812 */ /* 0x002fe400078ec0ff */
[----:B------:R-:W-:Y:S02]  /*24e0*/  @P0 MOV R2, R4 ;  /* 0x0000000400020202 */ /* 0x000fe40000000f00 */
[----:B------:R-:W-:Y:S01]  /*24f0*/  @P0 R2UR UR5, R0 ;  /* 0x00000000000502ca */ /* 0x000fe200000e0000 */
[----:B------:R-:W-:Y:S01]  /*2500*/  VIADD R0, R3, 0xa0 ;  /* 0x000000a003007836 */ /* 0x000fe20000000000 */
[----:B------:R-:W-:Y:S02]  /*2510*/  @P0 SHF.R.U32.HI R4, RZ, 0x10, R5 ;  /* 0x00000010ff040819 */ /* 0x000fe40000011605 */
[----:B------:R-:W-:Y:S02]  /*2520*/  @P0 R2UR UR6, R2 ;  /* 0x00000000020602ca */ /* 0x000fe400000e0000 */
[----:B------:R-:W-:-:S02]  /*2530*/  PRMT R0, RZ, 0x654, R0 ;  /* 0x00000654ff007816 */ /* 0x000fc40000000000 */
[----:B------:R-:W-:Y:S02]  /*2540*/  @P0 R2UR UR4, R4 ;  /* 0x00000000040402ca */ /* 0x000fe400000e0000 */
[----:B------:R1:W-:Y:S03]  /*2550*/  SYNCS.ARRIVE.TRANS64.RED.A1T0 RZ, [R0+URZ], RZ ;  /* 0x000000ff00ff79a7 */ /* 0x0003e600081004ff */
[----:B------:R-:W-:-:S04]  /*2560*/  @UP1 UMOV UR43, UR5 ;  /* 0x00000005002b1c82 */ /* 0x000fc80008000000 */
[----:B------:R-:W-:-:S04]  /*2570*/  @UP1 UMOV UR44, UR6 ;  /* 0x00000006002c1c82 */ /* 0x000fc80008000000 */
[----:B------:R-:W-:Y:S01]  /*2580*/  @UP1 UMOV UR36, UR4 ;  /* 0x0000000400241c82 */ /* 0x000fe20008000000 */
[----:B------:R-:W-:Y:S05]  /*2590*/  BRA.U !UP0, `(.L_x_42) ;  /* 0x0000000108d47547 */ /* 0x000fea000b800000 */
[----:B------:R-:W2:Y:S01]  /*25a0*/  LDCU.128 UR16, c[0x0][0xb10] ;  /* 0x00016200ff1077ac */ /* 0x000ea20008000c00 */
[----:B------:R-:W3:Y:S01]  /*25b0*/  LDCU UR23, c[0x0][0xb20] ;  /* 0x00016400ff1777ac */ /* 0x000ee20008000800 */
[----:B------:R-:W4:Y:S01]  /*25c0*/  LDCU UR22, c[0x0][0xb0c] ;  /* 0x00016180ff1677ac */ /* 0x000f220008000800 */
[----:B------:R-:W1:Y:S01]  /*25d0*/  LDCU.64 UR8, c[0x0][0xb28] ;  /* 0x00016500ff0877ac */ /* 0x000e620008000a00 */
[----:B------:R-:W-:Y:S02]  /*25e0*/  UISETP.NE.AND UP3, UPT, UR45, 0x1, UPT ;  /* 0x000000012d00788c */ /* 0x000fe4000bf65270 */
[----:B--2---:R-:W-:Y:S02]  /*25f0*/  UIMAD.WIDE.U32 UR6, UR46, UR19, URZ ;  /* 0x000000132e0672a5 */ /* 0x004fe4000f8e00ff */
[----:B------:R-:W-:Y:S02]  /*2600*/  UIMAD.WIDE.U32 UR4, UR47, UR16, URZ ;  /* 0x000000102f0472a5 */ /* 0x000fe4000f8e00ff */
[----:B------:R-:W-:-:S02]  /*2610*/  UISETP.NE.AND UP0, UPT, UR18, 0x1, UPT ;  /* 0x000000011200788c */ /* 0x000fc4000bf05270 */
[----:B------:R-:W-:Y:S01]  /*2620*/  UIMAD.WIDE.U32 UR20, UR43, UR19, URZ ;  /* 0x000000132b1472a5 */ /* 0x000fe2000f8e00ff */
[----:B------:R-:W-:Y:S02]  /*2630*/  UMOV UR6, UR7 ;  /* 0x0000000700067c82 */ /* 0x000fe40008000000 */
[----:B------:R-:W-:Y:S01]  /*2640*/  UMOV UR4, UR5 ;  /* 0x0000000500047c82 */ /* 0x000fe20008000000 */
[----:B---3--:R-:W-:Y:S02]  /*2650*/  USHF.R.U32.HI UR6, URZ, UR23, UR6 ;  /* 0x00000017ff067299 */ /* 0x008fe40008011606 */
[----:B----4-:R-:W-:Y:S02]  /*2660*/  UISETP.NE.AND UP2, UPT, UR22, 0x1, UPT ;  /* 0x000000011600788c */ /* 0x010fe4000bf45270 */
[----:B------:R-:W-:Y:S02]  /*2670*/  USHF.R.U32.HI UR4, URZ, UR17, UR4 ;  /* 0x00000011ff047299 */ /* 0x000fe40008011604 */
[----:B------:R-:W-:-:S02]  /*2680*/  USEL UR5, UR46, UR6, !UP0 ;  /* 0x000000062e057287 */ /* 0x000fc4000c000000 */
[----:B------:R-:W-:Y:S02]  /*2690*/  USEL UR6, UR47, UR4, !UP2 ;  /* 0x000000042f067287 */ /* 0x000fe4000d000000 */
[----:B-1----:R-:W-:Y:S01]  /*26a0*/  UIMAD.WIDE.U32 UR10, UR5, UR8, URZ ;  /* 0x00000008050a72a5 */ /* 0x002fe2000f8e00ff */
[----:B------:R-:W-:Y:S01]  /*26b0*/  UMOV UR4, UR21 ;  /* 0x0000001500047c82 */ /* 0x000fe20008000000 */
[----:B------:R-:W-:Y:S02]  /*26c0*/  UIMAD.WIDE.U32 UR12, UR44, UR16, URZ ;  /* 0x000000102c0c72a5 */ /* 0x000fe4000f8e00ff */
[----:B------:R-:W-:-:S03]  /*26d0*/  UIMAD.WIDE.U32 UR20, UR6, UR8, URZ ;  /* 0x00000008061472a5 */ /* 0x000fc6000f8e00ff */
[----:B------:R-:W-:Y:S01]  /*26e0*/  UMOV UR10, UR11 ;  /* 0x0000000b000a7c82 */ /* 0x000fe20008000000 */
[----:B------:R-:W-:Y:S02]  /*26f0*/  USHF.R.U32.HI UR4, URZ, UR23, UR4 ;  /* 0x00000017ff047299 */ /* 0x000fe40008011604 */
[----:B------:R-:W-:Y:S01]  /*2700*/  @UP3 USHF.R.U32.HI UR5, URZ, UR9, UR10 ;  /* 0x00000009ff053299 */ /* 0x000fe2000801160a */
[----:B------:R-:W-:Y:S01]  /*2710*/  UMOV UR12, UR13 ;  /* 0x0000000d000c7c82 */ /* 0x000fe20008000000 */
[----:B------:R-:W-:Y:S01]  /*2720*/  UMOV UR20, UR21 ;  /* 0x0000001500147c82 */ /* 0x000fe20008000000 */
[----:B------:R-:W-:Y:S02]  /*2730*/  USHF.R.U32.HI UR17, URZ, UR17, UR12 ;  /* 0x00000011ff117299 */ /* 0x000fe4000801160c */
[----:B------:R-:W-:Y:S02]  /*2740*/  USEL UR4, UR43, UR4, !UP0 ;  /* 0x000000042b047287 */ /* 0x000fe4000c000000 */
[----:B------:R-:W-:-:S02]  /*2750*/  @UP3 USHF.R.U32.HI UR6, URZ, UR9, UR20 ;  /* 0x00000009ff063299 */ /* 0x000fc40008011614 */
[----:B------:R-:W-:Y:S02]  /*2760*/  UIMAD UR7, UR45, UR5, URZ ;  /* 0x000000052d0772a4 */ /* 0x000fe4000f8e02ff */
[----:B------:R-:W-:Y:S02]  /*2770*/  USEL UR5, UR44, UR17, !UP2 ;  /* 0x000000112c057287 */ /* 0x000fe4000d000000 */
[----:B------:R-:W-:Y:S02]  /*2780*/  UIMAD UR10, UR45, UR6, URZ ;  /* 0x000000062d0a72a4 */ /* 0x000fe4000f8e02ff */
[----:B------:R-:W-:Y:S02]  /*2790*/  UISETP.GE.AND UP0, UPT, UR4, UR7, UPT ;  /* 0x000000070400728c */ /* 0x000fe4000bf06270 */
[----:B------:R-:W-:Y:S02]  /*27a0*/  UIMAD.WIDE.U32 UR12, UR4, UR8, URZ ;  /* 0x00000008040c72a5 */ /* 0x000fe4000f8e00ff */
[----:B------:R-:W-:-:S02]  /*27b0*/  UISETP.GE.OR UP0, UPT, UR5, UR10, UP0 ;  /* 0x0000000a0500728c */ /* 0x000fc40008706670 */
[----:B------:R-:W-:Y:S02]  /*27c0*/  UIMAD.WIDE.U32 UR10, UR5, UR8, URZ ;  /* 0x00000008050a72a5 */ /* 0x000fe4000f8e00ff */
[----:B------:R-:W-:Y:S01]  /*27d0*/  UIADD3 UR12, UPT, UPT, -UR4, URZ, URZ ;  /* 0x000000ff040c7290 */ /* 0x000fe2000fffe1ff */
[----:B------:R-:W-:Y:S01]  /*27e0*/  UMOV UR8, UR13 ;  /* 0x0000000d00087c82 */ /* 0x000fe20008000000 */
[----:B------:R-:W-:Y:S02]  /*27f0*/  UIADD3 UR10, UPT, UPT, -UR5, URZ, URZ ;  /* 0x000000ff050a7290 */ /* 0x000fe4000fffe1ff */
        /* <DEDUP_REMOVED lines=15> */
.L_x_42:
[----:B------:R-:W2:Y:S02]  /*28f0*/  LDCU UR4, c[0x0][0xb30] ;  /* 0x00016600ff0477ac */ /* 0x000ea40008000800 */
[----:B--2---:R-:W-:-:S09]  /*2900*/  UISETP.NE.AND UP0, UPT, UR4, 0x1, UPT ;  /* 0x000000010400788c */ /* 0x004fd2000bf05270 */
[----:B------:R-:W-:Y:S05]  /*2910*/  BRA.U UP0, `(.L_x_43) ;  /* 0x0000000100447547 */ /* 0x000fea000b800000 */
[----:B------:R-:W2:Y:S01]  /*2920*/  LDCU.128 UR8, c[0x0][0xb10] ;  /* 0x00016200ff0877ac */ /* 0x000ea20008000c00 */
[----:B------:R-:W3:Y:S01]  /*2930*/  LDCU UR12, c[0x0][0xb0c] ;  /* 0x00016180ff0c77ac */ /* 0x000ee20008000800 */
[----:B------:R-:W4:Y:S01]  /*2940*/  LDCU UR13, c[0x0][0xb20] ;  /* 0x00016400ff0d77ac */ /* 0x000f220008000800 */
[----:B--2---:R-:W-:Y:S02]  /*2950*/  UIMAD.WIDE.U32 UR6, UR44, UR8, URZ ;  /* 0x000000082c0672a5 */ /* 0x004fe4000f8e00ff */
[----:B------:R-:W-:Y:S02]  /*2960*/  UIMAD.WIDE.U32 UR4, UR43, UR11, URZ ;  /* 0x0000000b2b0472a5 */ /* 0x000fe4000f8e00ff */
[----:B---3--:R-:W-:Y:S02]  /*2970*/  UISETP.NE.AND UP2, UPT, UR12, 0x1, UPT ;  /* 0x000000010c00788c */ /* 0x008fe4000bf45270 */
[----:B------:R-:W-:Y:S01]  /*2980*/  UISETP.NE.AND UP0, UPT, UR10, 0x1, UPT ;  /* 0x000000010a00788c */ /* 0x000fe2000bf05270 */
[----:B------:R-:W-:-:S02]  /*2990*/  UMOV UR6, UR7 ;  /* 0x0000000700067c82 */ /* 0x000fc40008000000 */
[----:B------:R-:W-:Y:S01]  /*29a0*/  UMOV UR4, UR5 ;  /* 0x0000000500047c82 */ /* 0x000fe20008000000 */
[----:B------:R-:W-:Y:S02]  /*29b0*/  USHF.R.U32.HI UR9, URZ, UR9, UR6 ;  /* 0x00000009ff097299 */ /* 0x000fe40008011606 */
[----:B----4-:R-:W-:Y:S02]  /*29c0*/  USHF.R.U32.HI UR4, URZ, UR13, UR4 ;  /* 0x0000000dff047299 */ /* 0x010fe40008011604 */
[----:B------:R-:W-:Y:S02]  /*29d0*/  USEL UR5, UR44, UR9, !UP2 ;  /* 0x000000092c057287 */ /* 0x000fe4000d000000 */
[----:B------:R-:W-:-:S04]  /*29e0*/  USEL UR4, UR43, UR4, !UP0 ;  /* 0x000000042b047287 */ /* 0x000fc8000c000000 */
[----:B------:R-:W-:Y:S02]  /*29f0*/  UIADD3 UR6, UPT, UPT, UR5, -UR4, URZ ;  /* 0x8000000405067290 */ /* 0x000fe4000fffe0ff */
[----:B------:R-:W-:Y:S02]  /*2a00*/  UIADD3 UR4, UPT, UPT, -UR5, UR4, URZ ;  /* 0x0000000405047290 */ /* 0x000fe4000fffe1ff */
[----:B------:R-:W-:Y:S02]  /*2a10*/  UIMAD UR43, UR6, UR10, UR43 ;  /* 0x0000000a062b72a4 */ /* 0x000fe4000f8e022b */
[----:B------:R-:W-:-:S12]  /*2a20*/  UIMAD UR44, UR4, UR12, UR44 ;  /* 0x0000000c042c72a4 */ /* 0x000fd8000f8e022c */
.L_x_43:
[----:B------:R-:W-:Y:S01]  /*2a30*/  VIADD R11, R11, 0x1 ;  /* 0x000000010b0b7836 */ /* 0x000fe20000000000 */
[----:B------:R-:W-:Y:S02]  /*2a40*/  R2UR UR5, R55 ;  /* 0x00000000370572ca */ /* 0x000fe400000e0000 */
[----:B------:R-:W-:Y:S02]  /*2a50*/  R2UR UR4, R54 ;  /* 0x00000000360472ca */ /* 0x000fe400000e0000 */
[C---:B------:R-:W-:Y:S02]  /*2a60*/  ISETP.NE.AND P0, PT, R11.reuse, 0x2, PT ;  /* 0x000000020b00780c */ /* 0x040fe40003f05270 */
[----:B------:R-:W-:Y:S02]  /*2a70*/  PLOP3.LUT P1, PT, PT, PT, PT, 0x80, 0x8 ;  /* 0x000000000008781c */ /* 0x000fe40003f2f070 */
[----:B-1----:R-:W-:Y:S02]  /*2a80*/  SEL R0, RZ, 0x1, P0 ;  /* 0x00000001ff007807 */ /* 0x002fe40000000000 */
[----:B------:R-:W-:-:S02]  /*2a90*/  SEL R11, R11, RZ, P0 ;  /* 0x000000ff0b0b7207 */ /* 0x000fc40000000000 */
[----:B------:R-:W-:Y:S01]  /*2aa0*/  LOP3.LUT R10, R10, R0, RZ, 0x3c, !PT ;  /* 0x000000000a0a7212 */ /* 0x000fe200078e3cff */
[----:B------:R-:W-:Y:S02]  /*2ab0*/  UIADD3 UR24, UPT, UPT, UR44, UR5, URZ ;  /* 0x000000052c187290 */ /* 0x000fe4000fffe0ff */
[----:B------:R-:W-:Y:S01]  /*2ac0*/  UIADD3 UR28, UPT, UPT, UR43, UR4, URZ ;  /* 0x000000042b1c7290 */ /* 0x000fe2000fffe0ff */
[----:B------:R-:W-:Y:S11]  /*2ad0*/  BRA.U UP1, `(.L_x_44) ;  /* 0xffffffed01b07547 */ /* 0x000ff6000b83ffff */
[----:B------:R-:W-:Y:S01]  /*2ae0*/  UIADD3 UR14, UPT, UPT, UR14, 0x20, URZ ;  /* 0x000000200e0e7890 */ /* 0x000fe2000fffe0ff */
[----:B------:R-:W-:-:S03]  /*2af0*/  SHF.L.U32 R2, R12, 0x1f, RZ ;  /* 0x0000001f0c027819 */ /* 0x000fc600000006ff */
[----:B------:R-:W-:-:S09]  /*2b00*/  ULEA UR4, UR15, UR14, 0x3 ;  /* 0x0000000e0f047291 */ /* 0x000fd2000f8e18ff */
[----:B------:R-:W1:Y:S02]  /*2b10*/  SYNCS.PHASECHK.TRANS64.TRYWAIT P0, [UR4], R2 ;  /* 0x00000002ff0075a7 */ /* 0x000e640008001104 */
[----:B-1----:R-:W-:Y:S05]  /*2b20*/  @!P0 BRA `(.L_x_45) ;  /* 0x0000009400588947 */ /* 0x002fea0003800000 */
.L_x_192:
[----:B------:R-:W-:-:S04]  /*2b30*/  UIADD3 UR4, UPT, UPT, UR15, 0x1, URZ ;  /* 0x000000010f047890 */ /* 0x000fc8000fffe0ff */
[----:B------:R-:W-:-:S04]  /*2b40*/  UISETP.NE.AND UP0, UPT, UR4, 0x4, UPT ;  /* 0x000000040400788c */ /* 0x000fc8000bf05270 */
[----:B------:R-:W-:Y:S02]  /*2b50*/  USEL UR6, URZ, 0x1, UP0 ;  /* 0x00000001ff067887 */ /* 0x000fe40008000000 */
[----:B------:R-:W-:-:S04]  /*2b60*/  USEL UR4, UR4, URZ, UP0 ;  /* 0x000000ff04047287 */ /* 0x000fc80008000000 */
[----:B------:R-:W-:Y:S01]  /*2b70*/  ULEA UR5, UR4, UR14, 0x3 ;  /* 0x0000000e04057291 */ /* 0x000fe2000f8e18ff */
[----:B-1----:R-:W-:-:S04]  /*2b80*/  LOP3.LUT R2, R12, UR6, RZ, 0x3c, !PT ;  /* 0x000000060c027c12 */ /* 0x002fc8000f8e3cff */
[----:B------:R-:W-:-:S04]  /*2b90*/  SHF.L.U32 R3, R2, 0x1f, RZ ;  /* 0x0000001f02037819 */ /* 0x000fc800000006ff */
[----:B------:R-:W1:Y:S02]  /*2ba0*/  SYNCS.PHASECHK.TRANS64.TRYWAIT P0, [UR5], R3 ;  /* 0x00000003ff0075a7 */ /* 0x000e640008001105 */
[----:B-1----:R-:W-:Y:S05]  /*2bb0*/  @!P0 BRA `(.L_x_46) ;  /* 0x00000094004c8947 */ /* 0x002fea0003800000 */
.L_x_194:
[----:B------:R-:W-:-:S04]  /*2bc0*/  UIADD3 UR4, UPT, UPT, UR4, 0x1, URZ ;  /* 0x0000000104047890 */ /* 0x000fc8000fffe0ff */
[----:B------:R-:W-:-:S04]  /*2bd0*/  UISETP.NE.AND UP0, UPT, UR4, 0x4, UPT ;  /* 0x000000040400788c */ /* 0x000fc8000bf05270 */
[----:B------:R-:W-:Y:S02]  /*2be0*/  USEL UR6, URZ, 0x1, UP0 ;  /* 0x00000001ff067887 */ /* 0x000fe40008000000 */
[----:B------:R-:W-:-:S04]  /*2bf0*/  USEL UR4, UR4, URZ, UP0 ;  /* 0x000000ff04047287 */ /* 0x000fc80008000000 */
[----:B------:R-:W-:Y:S01]  /*2c00*/  ULEA UR5, UR4, UR14, 0x3 ;  /* 0x0000000e04057291 */ /* 0x000fe2000f8e18ff */
[----:B------:R-:W-:-:S04]  /*2c10*/  LOP3.LUT R2, R2, UR6, RZ, 0x3c, !PT ;  /* 0x0000000602027c12 */ /* 0x000fc8000f8e3cff */
[----:B-1----:R-:W-:-:S04]  /*2c20*/  SHF.L.U32 R3, R2, 0x1f, RZ ;  /* 0x0000001f02037819 */ /* 0x002fc800000006ff */
[----:B------:R-:W1:Y:S02]  /*2c30*/  SYNCS.PHASECHK.TRANS64.TRYWAIT P0, [UR5], R3 ;  /* 0x00000003ff0075a7 */ /* 0x000e640008001105 */
[----:B-1----:R-:W-:Y:S05]  /*2c40*/  @!P0 BRA `(.L_x_47) ;  /* 0x0000009400408947 */ /* 0x002fea0003800000 */
.L_x_196:
[----:B------:R-:W-:-:S04]  /*2c50*/  UIADD3 UR4, UPT, UPT, UR4, 0x1, URZ ;  /* 0x0000000104047890 */ /* 0x000fc8000fffe0ff */
[----:B------:R-:W-:-:S04]  /*2c60*/  UISETP.NE.AND UP0, UPT, UR4, 0x4, UPT ;  /* 0x000000040400788c */ /* 0x000fc8000bf05270 */
[----:B------:R-:W-:Y:S02]  /*2c70*/  USEL UR5, URZ, 0x1, UP0 ;  /* 0x00000001ff057887 */ /* 0x000fe40008000000 */
[----:B------:R-:W-:-:S04]  /*2c80*/  USEL UR4, UR4, URZ, UP0 ;  /* 0x000000ff04047287 */ /* 0x000fc80008000000 */
[----:B------:R-:W-:Y:S01]  /*2c90*/  ULEA UR4, UR4, UR14, 0x3 ;  /* 0x0000000e04047291 */ /* 0x000fe2000f8e18ff */
[----:B------:R-:W-:-:S04]  /*2ca0*/  LOP3.LUT R2, R2, UR5, RZ, 0x3c, !PT ;  /* 0x0000000502027c12 */ /* 0x000fc8000f8e3cff */
[----:B------:R-:W-:Y:S01]  /*2cb0*/  SHF.L.U32 R2, R2, 0x1f, RZ ;  /* 0x0000001f02027819 */ /* 0x000fe200000006ff */
[----:B-1----:R-:W-:-:S07]  /*2cc0*/  IMAD.U32 R0, RZ, RZ, UR4 ;  /* 0x00000004ff007e24 */ /* 0x002fce000f8e00ff */
.L_x_48:
[----:B-1----:R1:W2:Y:S02]  /*2cd0*/  SYNCS.PHASECHK.TRANS64.TRYWAIT P0, [R0+URZ], R2 ;  /* 0x00000002000075a7 */ /* 0x0022a400080011ff */
[----:B--2---:R-:W-:Y:S05]  /*2ce0*/  @!P0 NANOSLEEP.SYNCS 0x989680 ;  /* 0x009896800000895d */ /* 0x004fea0003900000 */
[----:B------:R-:W2:Y:S02]  /*2cf0*/  @!P0 SYNCS.PHASECHK.TRANS64 P0, [R0+URZ], R2 ;  /* 0x00000002000085a7 */ /* 0x000ea400080010ff */
[----:B--2---:R-:W-:Y:S05]  /*2d00*/  @P0 EXIT ;  /* 0x000000000000094d */ /* 0x004fea0003800000 */
[----:B------:R-:W-:Y:S05]  /*2d10*/  BRA `(.L_x_48) ;  /* 0xfffffffc00ec7947 */ /* 0x000fea000383ffff */
.L_x_22:
[----:B------:R-:W-:-:S04]  /*2d20*/  UISETP.NE.AND UP0, UPT, UR52, URZ, UPT ;  /* 0x000000ff3400728c */ /* 0x000fc8000bf05270 */
[----:B------:R-:W-:-:S09]  /*2d30*/  UISETP.NE.OR UP0, UPT, UR20, 0x1, UP0 ;  /* 0x000000011400788c */ /* 0x000fd20008705670 */
[----:B------:R-:W-:Y:S05]  /*2d40*/  BRA.U UP0, `(.L_x_49) ;  /* 0x0000000500487547 */ /* 0x000fea000b800000 */
[----:B------:R-:W-:Y:S01]  /*2d50*/  ISETP.GE.U32.AND P2, PT, R3, 0x4, PT ;  /* 0x000000040300780c */ /* 0x000fe20003f46070 */
[----:B------:R-:W-:Y:S01]  /*2d60*/  IMAD.MOV.U32 R12, RZ, RZ, 0x1 ;  /* 0x00000001ff0c7424 */ /* 0x000fe200078e00ff */
[----:B------:R-:W-:Y:S02]  /*2d70*/  CS2R R10, SRZ ;  /* 0x00000000000a7805 */ /* 0x000fe4000001ff00 */
[----:B------:R-:W-:Y:S01]  /*2d80*/  CS2R R8, SRZ ;  /* 0x0000000000087805 */ /* 0x000fe2000001ff00 */
[----:B------:R-:W-:Y:S01]  /*2d90*/  UMOV UR6, 0x400 ;  /* 0x0000040000067882 */ /* 0x000fe20000000000 */
[----:B------:R-:W-:Y:S01]  /*2da0*/  UMOV UR5, URZ ;  /* 0x000000ff00057c82 */ /* 0x000fe20008000000 */
[----:B------:R-:W-:-:S12]  /*2db0*/  ULEA UR6, UR52, UR6, 0x18 ;  /* 0x0000000634067291 */ /* 0x000fd8000f8ec0ff */
.L_x_53:
[----:B------:R-:W-:Y:S02]  /*2dc0*/  LEA R0, R8, UR6, 0x3 ;  /* 0x0000000608007c11 */ /* 0x000fe4000f8e18ff */
[----:B------:R-:W-:-:S03]  /*2dd0*/  SHF.L.U32 R4, R9, 0x1f, RZ ;  /* 0x0000001f09047819 */ /* 0x000fc600000006ff */
[----:B------:R-:W-:Y:S01]  /*2de0*/  VIADD R5, R0, 0x100 ;  /* 0x0000010000057836 */ /* 0x000fe20000000000 */
[----:B------:R-:W2:Y:S02]  /*2df0*/  SYNCS.PHASECHK.TRANS64.TRYWAIT P0, [R0+URZ+0xf0], R4 ;  /* 0x0000f004000075a7 */ /* 0x000ea400080011ff */
[----:B--2---:R-:W-:Y:S05]  /*2e00*/  @!P0 BRA `(.L_x_50) ;  /* 0x0000009000e88947 */ /* 0x004fea0003800000 */
.L_x_197:
[----:B------:R-:W-:Y:S01]  /*2e10*/  ULEA UR4, UR5, UR6, 0x3 ;  /* 0x0000000605047291 */ /* 0x000fe2000f8e18ff */
[----:B--2---:R-:W-:Y:S01]  /*2e20*/  PRMT R0, RZ, 0x654, R5 ;  /* 0x00000654ff007816 */ /* 0x004fe20000000005 */
[----:B------:R-:W-:Y:S01]  /*2e30*/  @!P2 IMAD.MOV.U32 R4, RZ, RZ, 0x10 ;  /* 0x00000010ff04a424 */ /* 0x000fe200078e00ff */
[----:B------:R-:W-:Y:S01]  /*2e40*/  SHF.L.U32 R5, R12, 0x1f, RZ ;  /* 0x0000001f0c057819 */ /* 0x000fe200000006ff */
[----:B------:R-:W-:Y:S01]  /*2e50*/  UIADD3 UR7, UPT, UPT, UR4, 0x90, URZ ;  /* 0x0000009004077890 */ /* 0x000fe2000fffe0ff */
[----:B------:R2:W-:Y:S05]  /*2e60*/  SYNCS.ARRIVE.TRANS64.RED.A1T0 RZ, [R0+URZ], RZ ;  /* 0x000000ff00ff79a7 */ /* 0x0005ea00081004ff */
[----:B------:R-:W-:Y:S01]  /*2e70*/  IMAD.U32 R6, RZ, RZ, UR7 ;  /* 0x00000007ff067e24 */ /* 0x000fe2000f8e00ff */
[----:B------:R-:W3:Y:S04]  /*2e80*/  SYNCS.PHASECHK.TRANS64.TRYWAIT P0, [UR4+0xa0], R5 ;  /* 0x0000a005ff0075a7 */ /* 0x000ee80008001104 */
[----:B------:R-:W-:Y:S01]  /*2e90*/  PRMT R6, R3, 0x654, R6 ;  /* 0x0000065403067816 */ /* 0x000fe20000000006 */
[----:B--23--:R-:W-:Y:S06]  /*2ea0*/  @!P0 BRA `(.L_x_51) ;  /* 0x0000009000d48947 */ /* 0x00cfec0003800000 */
.L_x_199:
[----:B------:R-:W-:Y:S01]  /*2eb0*/  ULEA UR8, UR5, UR6, 0x4 ;  /* 0x0000000605087291 */ /* 0x000fe2000f8e20ff */
[----:B------:R-:W-:Y:S01]  /*2ec0*/  SEL R2, R6, R2, !P2 ;  /* 0x0000000206027207 */ /* 0x000fe20005000000 */
[----:B------:R-:W-:Y:S01]  /*2ed0*/  UIADD3 UR9, UPT, UPT, UR4, 0x90, URZ ;  /* 0x0000009004097890 */ /* 0x000fe2000fffe0ff */
[----:B--2---:R-:W-:Y:S01]  /*2ee0*/  LEA R0, R11, UR6, 0x3 ;  /* 0x000000060b007c11 */ /* 0x004fe2000f8e18ff */
[----:B------:R-:W-:Y:S01]  /*2ef0*/  UIADD3 UR8, UPT, UPT, UR8, 0x120, URZ ;  /* 0x0000012008087890 */ /* 0x000fe2000fffe0ff */
[----:B------:R2:W-:Y:S01]  /*2f00*/  @!P2 SYNCS.ARRIVE.TRANS64.RED RZ, [R2+URZ], R4 ;  /* 0x0000000402ffa9a7 */ /* 0x0005e200080004ff */
[----:B------:R-:W-:Y:S01]  /*2f10*/  UIADD3 UR4, UPT, UPT, UR5, 0x1, URZ ;  /* 0x0000000105047890 */ /* 0x000fe2000fffe0ff */
[----:B------:R-:W-:-:S03]  /*2f20*/  VIADD R8, R8, 0x1 ;  /* 0x0000000108087836 */ /* 0x000fc60000000000 */
[----:B------:R-:W-:Y:S02]  /*2f30*/  UISETP.NE.AND UP0, UPT, UR4, 0x2, UPT ;  /* 0x000000020400788c */ /* 0x000fe4000bf05270 */
[----:B------:R-:W-:Y:S01]  /*2f40*/  ISETP.NE.AND P0, PT, R8, 0x2, PT ;  /* 0x000000020800780c */ /* 0x000fe20003f05270 */
[----:B------:R-:W-:Y:S06]  /*2f50*/  UGETNEXTWORKID.BROADCAST [UR8], [UR9] ;  /* 0x00000000080073ca */ /* 0x000fec0008000100 */
[----:B------:R-:W-:Y:S02]  /*2f60*/  USEL UR7, URZ, 0x1, UP0 ;  /* 0x00000001ff077887 */ /* 0x000fe40008000000 */
[----:B------:R-:W-:-:S04]  /*2f70*/  USEL UR5, UR4, URZ, UP0 ;  /* 0x000000ff04057287 */ /* 0x000fc80008000000 */
[----:B------:R-:W-:Y:S02]  /*2f80*/  LOP3.LUT R12, R12, UR7, RZ, 0x3c, !PT ;  /* 0x000000070c0c7c12 */ /* 0x000fe4000f8e3cff */
[----:B--2---:R-:W-:-:S04]  /*2f90*/  SHF.L.U32 R4, R10, 0x1f, RZ ;  /* 0x0000001f0a047819 */ /* 0x004fc800000006ff */
[----:B------:R-:W2:Y:S02]  /*2fa0*/  SYNCS.PHASECHK.TRANS64.TRYWAIT P1, [R0+URZ+0x90], R4 ;  /* 0x00009004000075a7 */ /* 0x000ea400080211ff */
[----:B--2---:R-:W-:Y:S05]  /*2fb0*/  @!P1 BRA `(.L_x_52) ;  /* 0x0000009000a89947 */ /* 0x004fea0003800000 */
.L_x_200:
[C---:B--2---:R-:W-:Y:S01]  /*2fc0*/  LEA R4, R11.reuse, UR6, 0x4 ;  /* 0x000000060b047c11 */ /* 0x044fe2000f8e20ff */
[----:B------:R-:W-:Y:S01]  /*2fd0*/  VIADD R0, R0, 0xa0 ;  /* 0x000000a000007836 */ /* 0x000fe20000000000 */
[----:B------:R-:W-:Y:S01]  /*2fe0*/  SEL R8, R8, RZ, P0 ;  /* 0x000000ff08087207 */ /* 0x000fe20000000000 */
[----:B------:R-:W-:-:S03]  /*2ff0*/  VIADD R11, R11, 0x1 ;  /* 0x000000010b0b7836 */ /* 0x000fc60000000000 */
[----:B------:R-:W2:Y:S01]  /*3000*/  LDS.128 R4, [R4+0x120] ;  /* 0x0001200004047984 */ /* 0x000ea20000000c00 */
[----:B------:R-:W-:Y:S02]  /*3010*/  PRMT R0, RZ, 0x654, R0 ;  /* 0x00000654ff007816 */ /* 0x000fe40000000000 */
[C---:B------:R-:W-:Y:S01]  /*3020*/  ISETP.NE.AND P1, PT, R11.reuse, 0x2, PT ;  /* 0x000000020b00780c */ /* 0x040fe20003f25270 */
[----:B------:R-:W-:Y:S01]  /*3030*/  @!PT LDS RZ, [RZ] ;  /* 0x00000000fffff984 */ /* 0x000fe20000000800 */
[----:B------:R-:W-:Y:S01]  /*3040*/  @!PT LDS RZ, [RZ] ;  /* 0x00000000fffff984 */ /* 0x000fe20000000800 */
[----:B------:R-:W-:Y:S01]  /*3050*/  @!PT LDS RZ, [RZ] ;  /* 0x00000000fffff984 */ /* 0x000fe20000000800 */
[----:B------:R-:W-:Y:S01]  /*3060*/  @!PT LDS RZ, [RZ] ;  /* 0x00000000fffff984 */ /* 0x000fe20000000800 */
[----:B------:R3:W-:Y:S06]  /*3070*/  MEMBAR.ALL.CTA ;  /* 0x0000000000007992 */ /* 0x0007ec0000008000 */
[----:B---3--:R-:W3:Y:S01]  /*3080*/  FENCE.VIEW.ASYNC.S ;  /* 0x00000000000073c6 */ /* 0x008ee20000000000 */
[----:B------:R-:W-:Y:S01]  /*3090*/  SEL R11, R11, RZ, P1 ;  /* 0x000000ff0b0b7207 */ /* 0x000fe20000800000 */
[----:B---3--:R3:W-:Y:S01]  /*30a0*/  SYNCS.ARRIVE.TRANS64.RED.A1T0 RZ, [R0+URZ], RZ ;  /* 0x000000ff00ff79a7 */ /* 0x0087e200081004ff */
[----:B--2---:R-:W-:-:S02]  /*30b0*/  LOP3.LUT P3, RZ, R6, 0x1, RZ, 0xc0, !PT ;  /* 0x0000000106ff7812 */ /* 0x004fc4000786c0ff */
[----:B------:R-:W-:-:S04]  /*30c0*/  SEL R4, RZ, 0x1, P1 ;  /* 0x00000001ff047807 */ /* 0x000fc80000800000 */
[----:B------:R-:W-:Y:S02]  /*30d0*/  LOP3.LUT R10, R10, R4, RZ, 0x3c, !PT ;  /* 0x000000040a0a7212 */ /* 0x000fe400078e3cff */
[----:B---3--:R-:W-:-:S04]  /*30e0*/  SEL R0, RZ, 0x1, P0 ;  /* 0x00000001ff007807 */ /* 0x008fc80000000000 */
[----:B------:R-:W-:Y:S01]  /*30f0*/  LOP3.LUT R9, R9, R0, RZ, 0x3c, !PT ;  /* 0x0000000009097212 */ /* 0x000fe200078e3cff */
[----:B------:R-:W-:Y:S06]  /*3100*/  @P3 BRA `(.L_x_53) ;  /* 0xfffffffc002c3947 */ /* 0x000fec000383ffff */
[----:B------:R-:W-:Y:S01]  /*3110*/  ULEA UR4, UR5, UR6, 0x3 ;  /* 0x0000000605047291 */ /* 0x000fe2000f8e18ff */
[----:B------:R-:W-:-:S08]  /*3120*/  SHF.L.U32 R2, R12, 0x1f, RZ ;  /* 0x0000001f0c027819 */ /* 0x000fd000000006ff */
[----:B------:R-:W2:Y:S02]  /*3130*/  SYNCS.PHASECHK.TRANS64 P0, [UR4+0xa0], R2 ;  /* 0x0000a002ff0075a7 */ /* 0x000ea40008001004 */
[----:B--2---:R-:W-:Y:S05]  /*3140*/  @P0 BRA `(.L_x_54) ;  /* 0x0000000000080947 */ /* 0x004fea0003800000 */
[----:B------:R-:W2:Y:S02]  /*3150*/  SYNCS.PHASECHK.TRANS64.TRYWAIT P0, [UR4+0xa0], R2 ;  /* 0x0000a002ff0075a7 */ /* 0x000ea40008001104 */
[----:B--2---:R-:W-:Y:S05]  /*3160*/  @!P0 BRA `(.L_x_55) ;  /* 0x0000009000508947 */ /* 0x004fea0003800000 */
.L_x_54:
[----:B------:R-:W-:-:S04]  /*3170*/  UIADD3 UR7, UPT, UPT, UR5, 0x1, URZ ;  /* 0x0000000105077890 */ /* 0x000fc8000fffe0ff */
[----:B------:R-:W-:-:S04]  /*3180*/  UISETP.NE.AND UP0, UPT, UR7, 0x2, UPT ;  /* 0x000000020700788c */ /* 0x000fc8000bf05270 */
[----:B------:R-:W-:Y:S02]  /*3190*/  USEL UR8, URZ, 0x1, UP0 ;  /* 0x00000001ff087887 */ /* 0x000fe40008000000 */
[----:B------:R-:W-:-:S04]  /*31a0*/  USEL UR7, UR7, URZ, UP0 ;  /* 0x000000ff07077287 */ /* 0x000fc80008000000 */
[----:B------:R-:W-:Y:S01]  /*31b0*/  ULEA UR7, UR7, UR6, 0x3 ;  /* 0x0000000607077291 */ /* 0x000fe2000f8e18ff */
[----:B--2---:R-:W-:-:S04]  /*31c0*/  LOP3.LUT R2, R12, UR8, RZ, 0x3c, !PT ;  /* 0x000000080c027c12 */ /* 0x004fc8000f8e3cff */
[----:B------:R-:W-:-:S04]  /*31d0*/  SHF.L.U32 R0, R2, 0x1f, RZ ;  /* 0x0000001f02007819 */ /* 0x000fc800000006ff */
[----:B------:R-:W2:Y:S02]  /*31e0*/  SYNCS.PHASECHK.TRANS64 P0, [UR7+0xa0], R0 ;  /* 0x0000a000ff0075a7 */ /* 0x000ea40008001007 */
[----:B-12---:R-:W-:Y:S05]  /*31f0*/  @P0 EXIT ;  /* 0x000000000000094d */ /* 0x006fea0003800000 */
[----:B------:R-:W-:Y:S02]  /*3200*/  SHF.L.U32 R2, R2, 0x1f, RZ ;  /* 0x0000001f02027819 */ /* 0x000fe400000006ff */
[----:B------:R-:W-:-:S07]  /*3210*/  MOV R0, UR7 ;  /* 0x0000000700007c02 */ /* 0x000fce0008000f00 */
.L_x_56:
[----:B-1----:R1:W2:Y:S02]  /*3220*/  SYNCS.PHASECHK.TRANS64.TRYWAIT P0, [R0+URZ+0xa0], R2 ;  /* 0x0000a002000075a7 */ /* 0x0022a400080011ff */
[----:B--2---:R-:W-:Y:S05]  /*3230*/  @!P0 NANOSLEEP.SYNCS 0x989680 ;  /* 0x009896800000895d */ /* 0x004fea0003900000 */
[----:B------:R-:W2:Y:S02]  /*3240*/  @!P0 SYNCS.PHASECHK.TRANS64 P0, [R0+URZ+0xa0], R2 ;  /* 0x0000a002000085a7 */ /* 0x000ea400080010ff */
[----:B--2---:R-:W-:Y:S05]  /*3250*/  @P0 EXIT ;  /* 0x000000000000094d */ /* 0x004fea0003800000 */
[----:B------:R-:W-:Y:S05]  /*3260*/  BRA `(.L_x_56) ;  /* 0xfffffffc00ec7947 */ /* 0x000fea000383ffff */
.L_x_49:
[----:B------:R-:W-:Y:S05]  /*3270*/  BRA.U UP5, `(.L_x_57) ;  /* 0x0000001505487547 */ /* 0x000fea000b800000 */
[----:B------:R-:W-:Y:S01]  /*3280*/  UMOV UR4, 0x40 ;  /* 0x0000004000047882 */ /* 0x000fe20000000000 */
[----:B------:R-:W-:Y:S01]  /*3290*/  NOP ;  /* 0x0000000000007918 */ /* 0x000fe20000000000 */
[----:B------:R-:W-:Y:S01]  /*32a0*/  ULEA UR5, UR52, UR4, 0x18 ;  /* 0x0000000434057291 */ /* 0x000fe2000f8ec0ff */
[----:B------:R-:W-:Y:S02]  /*32b0*/  UMOV UR6, 0x400 ;  /* 0x0000040000067882 */ /* 0x000fe40000000000 */
[----:B------:R-:W-:-:S06]  /*32c0*/  ULEA UR6, UR52, UR6, 0x18 ;  /* 0x0000000634067291 */ /* 0x000fcc000f8ec0ff */
[----:B------:R-:W2:Y:S02]  /*32d0*/  LDS.U8 R3, [UR5+0x1c] ;  /* 0x00001c05ff037984 */ /* 0x000ea40008000000 */
[----:B--2---:R-:W-:-:S13]  /*32e0*/  ISETP.NE.AND P0, PT, R3, RZ, PT ;  /* 0x000000ff0300720c */ /* 0x004fda0003f05270 */
[----:B------:R-:W-:Y:S05]  /*32f0*/  @P0 BRA `(.L_x_58) ;  /* 0x0000000400080947 */ /* 0x000fea0003800000 */
[----:B------:R-:W-:Y:S02]  /*3300*/  UISETP.NE.U32.AND UP1, UPT, UR68, 0x1, UPT ;  /* 0x000000014400788c */ /* 0x000fe4000bf25070 */
[----:B------:R-:W-:-:S07]  /*3310*/  UIADD3 UR7, UPT, UPT, UR5, 0x8, URZ ;  /* 0x0000000805077890 */ /* 0x000fce000fffe0ff */
[----:B------:R-:W-:Y:S05]  /*3320*/  BRA.U !UP1, `(.L_x_59) ;  /* 0x00000001099c7547 */ /* 0x000fea000b800000 */
[----:B------:R-:W-:Y:S01]  /*3330*/  ELECT P0, URZ, PT ;  /* 0x0000000000ff782f */ /* 0x000fe20003800000 */
[----:B------:R-:W-:-:S12]  /*3340*/  BSSY B0, `(.L_x_59) ;  /* 0x0000025000007945 */ /* 0x000fd80003800000 */
[----:B------:R-:W-:Y:S05]  /*3350*/  @!P0 BRA `(.L_x_60) ;  /* 0x00000000008c8947 */ /* 0x000fea0003800000 */
[----:B------:R-:W-:-:S05]  /*3360*/  UMOV UR4, 0x10 ;  /* 0x0000001000047882 */ /* 0x000fca0000000000 */
[----:B------:R-:W-:Y:S04]  /*3370*/  DEPBAR.LE SB2, 0x36 ;  /* 0x0000ad800000791a */ /* 0x000fe80000000000 */
[----:B------:R-:W2:Y:S02]  /*3380*/  UTCATOMSWS.2CTA.FIND_AND_SET.ALIGN UP0, UR4, UR4 ;  /* 0x00000004000475e3 */ /* 0x000ea40008200800 */
[----:B--2---:R-:W-:Y:S01]  /*3390*/  MOV R10, UR4 ;  /* 0x00000004000a7c02 */ /* 0x004fe20008000f00 */
[----:B------:R-:W-:Y:S06]  /*33a0*/  BRA.U UP0, `(.L_x_61) ;  /* 0x0000000100187547 */ /* 0x000fec000b800000 */
.L_x_62:
[----:B------:R-:W-:Y:S05]  /*33b0*/  NANOSLEEP 0x64 ;  /* 0x000000640000795d */ /* 0x000fea0003800000 */
[----:B------:R-:W-:-:S05]  /*33c0*/  UMOV UR4, 0x10 ;  /* 0x0000001000047882 */ /* 0x000fca0000000000 */
[----:B------:R-:W-:Y:S04]  /*33d0*/  DEPBAR.LE SB2, 0x36 ;  /* 0x0000ad800000791a */ /* 0x000fe80000000000 */
[----:B------:R-:W2:Y:S02]  /*33e0*/  UTCATOMSWS.2CTA.FIND_AND_SET.ALIGN UP0, UR4, UR4 ;  /* 0x00000004000475e3 */ /* 0x000ea40008200800 */
[----:B--2---:R-:W-:Y:S01]  /*33f0*/  MOV R10, UR4 ;  /* 0x00000004000a7c02 */ /* 0x004fe20008000f00 */
[----:B------:R-:W-:Y:S05]  /*3400*/  BRA.U !UP0, `(.L_x_62) ;  /* 0xfffffffd08e87547 */ /* 0x000fea000b83ffff */
.L_x_61:
[----:B------:R-:W2:Y:S01]  /*3410*/  LDS R6, [UR5+0x10] ;  /* 0x00001005ff067984 */ /* 0x000ea20008000800 */
[----:B------:R-:W-:Y:S01]  /*3420*/  IMAD.U32 R3, RZ, RZ, UR6 ;  /* 0x00000006ff037e24 */ /* 0x000fe2000f8e00ff */
[----:B------:R-:W-:-:S03]  /*3430*/  MOV R4, UR69 ;  /* 0x0000004500047c02 */ /* 0x000fc60008000f00 */
[----:B------:R-:W-:Y:S01]  /*3440*/  VIADD R3, R3, 0x140 ;  /* 0x0000014003037836 */ /* 0x000fe20000000000 */
[----:B--2---:R-:W-:-:S04]  /*3450*/  SHF.L.U32 R6, R6, 0x1f, RZ ;  /* 0x0000001f06067819 */ /* 0x004fc800000006ff */
[----:B------:R-:W2:Y:S02]  /*3460*/  SYNCS.PHASECHK.TRANS64.TRYWAIT P0, [UR5+0x8], R6 ;  /* 0x00000806ff0075a7 */ /* 0x000ea40008001105 */
[----:B--2---:R-:W-:Y:S05]  /*3470*/  @P0 BRA `(.L_x_63) ;  /* 0x0000000000080947 */ /* 0x004fea0003800000 */
[----:B------:R-:W2:Y:S02]  /*3480*/  SYNCS.PHASECHK.TRANS64.TRYWAIT P0, [UR5+0x8], R6 ;  /* 0x00000806ff0075a7 */ /* 0x000ea40008001105 */
[----:B--2---:R-:W-:Y:S05]  /*3490*/  @!P0 BRA `(.L_x_64) ;  /* 0x0000008c009c8947 */ /* 0x004fea0003800000 */
.L_x_63:
[----:B------:R-:W-:Y:S01]  /*34a0*/  PRMT R4, R4, 0x654, R3 ;  /* 0x0000065404047816 */ /* 0x000fe20000000003 */
[----:B------:R-:W-:Y:S01]  /*34b0*/  HFMA2 R3, -RZ, RZ, 0, 5.9604644775390625e-08 ;  /* 0x00000001ff037431 */ /* 0x000fe200000001ff */
[----:B------:R-:W-:Y:S01]  /*34c0*/  UPRMT UR4, UR69, 0x654, UR7 ;  /* 0x0000065445047896 */ /* 0x000fe20008000007 */
[----:B------:R-:W-:Y:S02]  /*34d0*/  IMAD.MOV.U32 R8, RZ, RZ, 0xffff ;  /* 0x0000ffffff087424 */ /* 0x000fe400078e00ff */
[----:B--2---:R-:W-:Y:S02]  /*34e0*/  IMAD.MOV.U32 R6, RZ, RZ, 0x4 ;  /* 0x00000004ff067424 */ /* 0x004fe400078e00ff */
[----:B------:R-:W-:Y:S01]  /*34f0*/  IMAD.SHL.U32 R9, R10, 0x20, RZ ;  /* 0x000000200a097824 */ /* 0x000fe200078e00ff */
[----:B------:R-:W-:Y:S02]  /*3500*/  MOV R5, UR4 ;  /* 0x0000000400057c02 */ /* 0x000fe40008000f00 */
[-C--:B------:R-:W-:Y:S01]  /*3510*/  SHF.L.U32 R8, R8, R10.reuse, RZ ;  /* 0x0000000a08087219 */ /* 0x080fe200000006ff */
[----:B------:R2:W-:Y:S01]  /*3520*/  SYNCS.ARRIVE.TRANS64.RED RZ, [UR4], R6 ;  /* 0x00000006ffff79a7 */ /* 0x0005e20008000404 */
[----:B------:R-:W-:Y:S01]  /*3530*/  SHF.L.U32 R7, R3, R10, RZ ;  /* 0x0000000a03077219 */ /* 0x000fe200000006ff */
[----:B------:R2:W-:Y:S04]  /*3540*/  STS [UR6+0x140], R9 ;  /* 0x00014009ff007988 */ /* 0x0005e80008000806 */
[----:B------:R2:W-:Y:S04]  /*3550*/  STAS [R4.64], R10 ;  /* 0x0000000a04007dbd */ /* 0x0005e8000c0008ff */
[----:B------:R2:W-:Y:S04]  /*3560*/  ATOMS.OR RZ, [UR5+0x14], R8 ;  /* 0x00001408ffff798c */ /* 0x0005e8000b000005 */
[----:B------:R2:W-:Y:S04]  /*3570*/  ATOMS.OR RZ, [UR5+0x18], R7 ;  /* 0x00001807ffff798c */ /* 0x0005e8000b000005 */
[----:B------:R2:W-:Y:S02]  /*3580*/  ATOMS.XOR RZ, [UR5+0x10], R3 ;  /* 0x00001003ffff798c */ /* 0x0005e4000b800005 */
.L_x_60:
[----:B-1----:R-:W-:Y:S05]  /*3590*/  BSYNC B0 ;  /* 0x0000000000007941 */ /* 0x002fea0003800000 */
.L_x_59:
[----:B------:R-:W-:Y:S05]  /*35a0*/  BRA.U UP1, `(.L_x_65) ;  /* 0x00000001016c7547 */ /* 0x000fea000b800000 */
[----:B------:R-:W-:-:S03]  /*35b0*/  UMOV UR4, 0xffffffff ;  /* 0xffffffff00047882 */ /* 0x000fc60000000000 */
[----:B------:R-:W-:Y:S05]  /*35c0*/  BRA.DIV UR4, `(.L_x_66) ;  /* 0x0000008e04687947 */ /* 0x000fea000b800000 */
[----:B------:R-:W-:-:S13]  /*35d0*/  ELECT P0, URZ, PT ;  /* 0x0000000000ff782f */ /* 0x000fda0003800000 */
.L_x_204:
[----:B------:R-:W-:Y:S05]  /*35e0*/  @!P0 BRA `(.L_x_65) ;  /* 0x00000000005c8947 */ /* 0x000fea0003800000 */
[----:B--2---:R-:W2:Y:S02]  /*35f0*/  LDS R4, [UR5+0x10] ;  /* 0x00001005ff047984 */ /* 0x004ea40008000800 */
[----:B--2---:R-:W-:-:S04]  /*3600*/  SHF.L.U32 R4, R4, 0x1f, RZ ;  /* 0x0000001f04047819 */ /* 0x004fc800000006ff */
[----:B------:R-:W2:Y:S02]  /*3610*/  SYNCS.PHASECHK.TRANS64.TRYWAIT P0, [UR5+0x8], R4 ;  /* 0x00000804ff0075a7 */ /* 0x000ea40008001105 */
[----:B--2---:R-:W-:Y:S05]  /*3620*/  @P0 BRA `(.L_x_67) ;  /* 0x0000000000080947 */ /* 0x004fea0003800000 */
[----:B------:R-:W2:Y:S02]  /*3630*/  SYNCS.PHASECHK.TRANS64.TRYWAIT P0, [UR5+0x8], R4 ;  /* 0x00000804ff0075a7 */ /* 0x000ea40008001105 */
[----:B--2---:R-:W-:Y:S05]  /*3640*/  @!P0 BRA `(.L_x_68) ;  /* 0x0000008c006c8947 */ /* 0x004fea0003800000 */
.L_x_67:
[----:B------:R-:W3:Y:S01]  /*3650*/  LDS R6, [UR6+0x140] ;  /* 0x00014006ff067984 */ /* 0x000ee20008000800 */
[----:B--2---:R-:W-:Y:S02]  /*3660*/  HFMA2 R3, -RZ, RZ, 0, 5.9604644775390625e-08 ;  /* 0x00000001ff037431 */ /* 0x004fe400000001ff */
[----:B------:R-:W-:Y:S01]  /*3670*/  IMAD.MOV.U32 R4, RZ, RZ, 0xffff ;  /* 0x0000ffffff047424 */ /* 0x000fe200078e00ff */
[----:B------:R-:W-:Y:S01]  /*3680*/  UPRMT UR4, UR69, 0x654, UR7 ;  /* 0x0000065445047896 */ /* 0x000fe20008000007 */
[----:B---3--:R-:W-:-:S03]  /*3690*/  IMAD.SHL.U32 R5, R6, 0x20, RZ ;  /* 0x0000002006057824 */ /* 0x008fc600078e00ff */
[-C--:B------:R-:W-:Y:S02]  /*36a0*/  SHF.L.U32 R4, R4, R6.reuse, RZ ;  /* 0x0000000604047219 */ /* 0x080fe400000006ff */
[----:B------:R-:W-:Y:S01]  /*36b0*/  SHF.L.U32 R6, R3, R6, RZ ;  /* 0x0000000603067219 */ /* 0x000fe200000006ff */
[----:B------:R3:W-:Y:S04]  /*36c0*/  STS [UR6+0x140], R5 ;  /* 0x00014005ff007988 */ /* 0x0007e80008000806 */
[----:B------:R3:W-:Y:S04]  /*36d0*/  ATOMS.OR RZ, [UR5+0x14], R4 ;  /* 0x00001404ffff798c */ /* 0x0007e8000b000005 */
[----:B------:R3:W-:Y:S01]  /*36e0*/  ATOMS.OR RZ, [UR5+0x18], R6 ;  /* 0x00001806ffff798c */ /* 0x0007e2000b000005 */
[----:B------:R-:W-:Y:S03]  /*36f0*/  SYNCS.ARRIVE.TRANS64.RED.A1T0 RZ, [UR4], RZ ;  /* 0x000000ffffff79a7 */ /* 0x000fe60008100404 */
[----:B------:R3:W-:Y:S01]  /*3700*/  ATOMS.XOR RZ, [UR5+0x10], R3 ;  /* 0x00001003ffff798c */ /* 0x0007e2000b800005 */
[----:B------:R-:W-:Y:S05]  /*3710*/  BRA `(.L_x_65) ;  /* 0x0000000000107947 */ /* 0x000fea0003800000 */
.L_x_58:
[----:B------:R-:W-:Y:S02]  /*3720*/  MOV R3, 0xffffffff ;  /* 0xffffffff00037802 */ /* 0x000fe40000000f00 */
[----:B------:R-:W-:-:S03]  /*3730*/  MOV R4, 0x3760 ;  /* 0x0000376000047802 */ /* 0x000fc60000000f00 */
[----:B------:R2:W-:Y:S04]  /*3740*/  STS [UR6+0x140], R3 ;  /* 0x00014003ff007988 */ /* 0x0005e80008000806 */
[----:B-12--5:R-:W-:Y:S05]  /*3750*/  CALL.REL.NOINC `($__internal_1_$__cuda_sm10x_tcgen05_guardrail_trap_phase_invalid_during_alloc) ;  /* 0x0000009400f07944 */ /* 0x026fea0003c00000 */
.L_x_65:
[----:B------:R-:W-:Y:S05]  /*3760*/  WARPSYNC.ALL ;  /* 0x0000000000007948 */ /* 0x000fea0003800000 */
[----:B------:R-:W4:Y:S01]  /*3770*/  S2UR UR4, SR_CgaCtaId ;  /* 0x00000000000479c3 */ /* 0x000f220000008800 */
[----:B------:R-:W-:Y:S01]  /*3780*/  UMOV UR41, 0x400 ;  /* 0x0000040000297882 */ /* 0x000fe20000000000 */
[----:B------:R-:W-:-:S06]  /*3790*/  NOP ;  /* 0x0000000000007918 */ /* 0x000fcc0000000000 */
[----:B------:R-:W-:Y:S06]  /*37a0*/  BAR.ARV 0x6, 0xa0 ;  /* 0x0182800000007b1d */ /* 0x000fec0000002000 */
[----:B------:R-:W1:Y:S01]  /*37b0*/  LDCU UR6, c[0x0][0x38c] ;  /* 0x00007180ff0677ac */ /* 0x000e620008000800 */
[----:B------:R-:W-:Y:S01]  /*37c0*/  LOP3.LUT R0, R0, 0xffff, RZ, 0xc0, !PT ;  /* 0x0000ffff00007812 */ /* 0x000fe200078ec0ff */
[----:B--2---:R-:W-:Y:S01]  /*37d0*/  IMAD.MOV.U32 R9, RZ, RZ, 0x1 ;  /* 0x00000001ff097424 */ /* 0x004fe200078e00ff */
[----:B------:R-:W-:Y:S01]  /*37e0*/  LOP3.LUT R2, R2, 0xffff, RZ, 0xc0, !PT ;  /* 0x0000ffff02027812 */ /* 0x000fe200078ec0ff */
[----:B------:R-:W-:Y:S01]  /*37f0*/  IMAD.MOV.U32 R8, RZ, RZ, RZ ;  /* 0x000000ffff087224 */ /* 0x000fe200078e00ff */
[----:B------:R-:W-:Y:S01]  /*3800*/  R2UR UR65, R0 ;  /* 0x00000000004172ca */ /* 0x000fe200000e0000 */
[----:B------:R-:W-:Y:S01]  /*3810*/  UMOV UR47, URZ ;  /* 0x000000ff002f7c82 */ /* 0x000fe20008000000 */
[----:B------:R-:W-:Y:S01]  /*3820*/  R2UR UR43, R2 ;  /* 0x00000000022b72ca */ /* 0x000fe200000e0000 */
[----:B------:R-:W-:Y:S01]  /*3830*/  UMOV UR38, URZ ;  /* 0x000000ff00267c82 */ /* 0x000fe20008000000 */
[----:B------:R-:W-:Y:S01]  /*3840*/  UMOV UR37, URZ ;  /* 0x000000ff00257c82 */ /* 0x000fe20008000000 */
[----:B----4-:R-:W-:-:S02]  /*3850*/  ULEA UR41, UR4, UR41, 0x18 ;  /* 0x0000002904297291 */ /* 0x010fc4000f8ec0ff */
[----:B------:R-:W-:Y:S02]  /*3860*/  UISETP.NE.AND UP3, UPT, UR68, URZ, UPT ;  /* 0x000000ff4400728c */ /* 0x000fe4000bf65270 */
[----:B------:R-:W-:Y:S02]  /*3870*/  UIADD3 UR5, UPT, UPT, UR41, 0x8400, URZ ;  /* 0x0000840029057890 */ /* 0x000fe4000fffe0ff */
[----:B------:R-:W-:Y:S02]  /*3880*/  UIADD3 UR4, UPT, UPT, UR41, 0x28400, URZ ;  /* 0x0002840029047890 */ /* 0x000fe4000fffe0ff */
[----:B-1----:R-:W-:Y:S01]  /*3890*/  UIADD3 UR6, UPT, UPT, UR6, 0x3f, URZ ;  /* 0x0000003f06067890 */ /* 0x002fe2000fffe0ff */
[----:B---3--:R-:W1:Y:S01]  /*38a0*/  LDS R3, [UR41+0x140] ;  /* 0x00014029ff037984 */ /* 0x008e620008000800 */
[----:B------:R-:W-:Y:S02]  /*38b0*/  USHF.R.U32.HI UR5, URZ, 0x4, UR5 ;  /* 0x00000004ff057899 */ /* 0x000fe40008011605 */
[----:B------:R-:W-:-:S02]  /*38c0*/  USHF.R.S32.HI UR64, URZ, 0x1f, UR6 ;  /* 0x0000001fff407899 */ /* 0x000fc40008011406 */
[----:B------:R-:W-:Y:S02]  /*38d0*/  USHF.R.U32.HI UR4, URZ, 0x4, UR4 ;  /* 0x00000004ff047899 */ /* 0x000fe40008011604 */
[----:B------:R-:W-:Y:S02]  /*38e0*/  ULEA.HI UR64, UR64, UR6, URZ, 0x6 ;  /* 0x0000000640407291 */ /* 0x000fe4000f8f30ff */
[----:B------:R-:W-:Y:S02]  /*38f0*/  ULOP3.LUT UR5, UR5, 0x3fff, URZ, 0xc0, !UPT ;  /* 0x00003fff05057892 */ /* 0x000fe4000f8ec0ff */
[----:B------:R-:W-:Y:S02]  /*3900*/  USHF.R.S32.HI UR64, URZ, 0x6, UR64 ;  /* 0x00000006ff407899 */ /* 0x000fe40008011440 */
[----:B------:R-:W-:Y:S02]  /*3910*/  ULOP3.LUT UR45, UR4, 0x3fff, URZ, 0xc0, !UPT ;  /* 0x00003fff042d7892 */ /* 0x000fe4000f8ec0ff */
[----:B------:R-:W-:Y:S01]  /*3920*/  UISETP.LT.AND UP0, UPT, UR64, 0x1, UPT ;  /* 0x000000014000788c */ /* 0x000fe2000bf01270 */
[----:B------:R-:W-:Y:S01]  /*3930*/  UMOV UR62, 0x0 ;  /* 0x00000000003e7882 */ /* 0x000fe20000000000 */
        /* <DEDUP_REMOVED lines=9> */
[----:B------:R-:W-:-:S02]  /*39d0*/  ULOP3.LUT UR44, UR5, 0x10000, URZ, 0xfc, !UPT ;  /* 0x00010000052c7892 */ /* 0x000fc4000f8efcff */
[----:B------:R-:W-:Y:S02]  /*39e0*/  ULOP3.LUT UR45, UR45, 0x10000, URZ, 0xfc, !UPT ;  /* 0x000100002d2d7892 */ /* 0x000fe4000f8efcff */
[----:B------:R-:W-:Y:S01]  /*39f0*/  USEL UR66, UR64, 0x1, !UP0 ;  /* 0x0000000140427887 */ /* 0x000fe2000c000000 */
[----:B------:R-:W-:Y:S01]  /*3a00*/  UMOV UR52, 0x0 ;  /* 0x0000000000347882 */ /* 0x000fe20000000000 */
[----:B------:R-:W-:Y:S01]  /*3a10*/  UMOV UR53, 0x10200910 ;  /* 0x1020091000357882 */ /* 0x000fe20000000000 */
[----:B------:R-:W-:Y:S01]  /*3a20*/  UMOV UR50, 0x0 ;  /* 0x0000000000327882 */ /* 0x000fe20000000000 */
[----:B------:R-:W-:Y:S01]  /*3a30*/  UMOV UR51, 0x10200910 ;  /* 0x1020091000337882 */ /* 0x000fe20000000000 */
[----:B------:R-:W-:Y:S01]  /*3a40*/  UMOV UR48, 0x0 ;  /* 0x0000000000307882 */ /* 0x000fe20000000000 */
[----:B------:R-:W-:Y:S01]  /*3a50*/  UMOV UR49, 0x10200910 ;  /* 0x1020091000317882 */ /* 0x000fe20000000000 */
[----:B-1----:R-:W-:Y:S02]  /*3a60*/  R2UR UR67, R3 ;  /* 0x00000000034372ca */ /* 0x002fe400000e0000 */
[----:B------:R-:W-:-:S13]  /*3a70*/  CS2R R2, SRZ ;  /* 0x0000000000027805 */ /* 0x000fda000001ff00 */
.L_x_76:
[C---:B------:R-:W-:Y:S02]  /*3a80*/  LEA R0, R8.reuse, UR41, 0x3 ;  /* 0x0000002908007c11 */ /* 0x040fe4000f8e18ff */
[----:B------:R-:W-:Y:S02]  /*3a90*/  SHF.L.U32 R4, R3, 0x1f, RZ ;  /* 0x0000001f03047819 */ /* 0x000fe400000006ff */
[----:B------:R-:W-:Y:S02]  /*3aa0*/  LEA R5, R8, UR41, 0x4 ;  /* 0x0000002908057c11 */ /* 0x000fe4000f8e20ff */
[----:B------:R-:W1:Y:S02]  /*3ab0*/  SYNCS.PHASECHK.TRANS64.TRYWAIT P0, [R0+URZ+0x90], R4 ;  /* 0x00009004000075a7 */ /* 0x000e6400080011ff */
[----:B-1-3--:R-:W-:Y:S05]  /*3ac0*/  @!P0 BRA `(.L_x_69) ;  /* 0x0000008800648947 */ /* 0x00afea0003800000 */
.L_x_205:
[----:B-1----:R-:W1:Y:S01]  /*3ad0*/  LDS.128 R4, [R5+0x120] ;  /* 0x0001200005047984 */ /* 0x002e620000000c00 */
[----:B------:R-:W-:Y:S02]  /*3ae0*/  VIADD R0, R0, 0xa0 ;  /* 0x000000a000007836 */ /* 0x000fe40000000000 */
[----:B------:R-:W-:Y:S01]  /*3af0*/  VIADD R8, R8, 0x1 ;  /* 0x0000000108087836 */ /* 0x000fe20000000000 */
[----:B------:R-:W-:Y:S01]  /*3b00*/  @!PT LDS RZ, [RZ] ;  /* 0x00000000fffff984 */ /* 0x000fe20000000800 */
[----:B------:R-:W-:Y:S01]  /*3b10*/  @!PT LDS RZ, [RZ] ;  /* 0x00000000fffff984 */ /* 0x000fe20000000800 */
[----:B------:R-:W-:Y:S01]  /*3b20*/  @!PT LDS RZ, [RZ] ;  /* 0x00000000fffff984 */ /* 0x000fe20000000800 */
[----:B------:R-:W-:Y:S01]  /*3b30*/  @!PT LDS RZ, [RZ] ;  /* 0x00000000fffff984 */ /* 0x000fe20000000800 */
[----:B------:R2:W-:Y:S06]  /*3b40*/  MEMBAR.ALL.CTA ;  /* 0x0000000000007992 */ /* 0x0005ec0000008000 */
[----:B--2---:R-:W2:Y:S01]  /*3b50*/  FENCE.VIEW.ASYNC.S ;  /* 0x00000000000073c6 */ /* 0x004ea20000000000 */
[----:B------:R-:W-:-:S04]  /*3b60*/  PRMT R0, RZ, 0x654, R0 ;  /* 0x00000654ff007816 */ /* 0x000fc80000000000 */
[----:B--2---:R2:W-:Y:S01]  /*3b70*/  SYNCS.ARRIVE.TRANS64.RED.A1T0 RZ, [R0+URZ], RZ ;  /* 0x000000ff00ff79a7 */ /* 0x0045e200081004ff */
[----:B-1----:R-:W-:Y:S01]  /*3b80*/  LOP3.LUT P1, RZ, R6, 0x1, RZ, 0xc0, !PT ;  /* 0x0000000106ff7812 */ /* 0x002fe2000782c0ff */
[----:B--2---:R-:W-:-:S12]  /*3b90*/  BRA.U UP3, `(.L_x_70) ;  /* 0x0000000503587547 */ /* 0x004fd8000b800000 */
[----:B------:R-:W1:Y:S01]  /*3ba0*/  LDCU UR4, c[0x0][0x38c] ;  /* 0x00007180ff0477ac */ /* 0x000e620008000800 */
[----:B------:R-:W-:Y:S02]  /*3bb0*/  PLOP3.LUT P2, PT, PT, PT, PT, 0x80, 0x8 ;  /* 0x000000000008781c */ /* 0x000fe40003f4f070 */
[----:B------:R-:W-:Y:S01]  /*3bc0*/  SHF.L.U32 R4, R9, 0x1f, RZ ;  /* 0x0000001f09047819 */ /* 0x000fe200000006ff */
[----:B------:R-:W-:Y:S02]  /*3bd0*/  ULEA UR46, UR47, UR41, 0x3 ;  /* 0x000000292f2e7291 */ /* 0x000fe4000f8e18ff */
[----:B------:R-:W-:Y:S02]  /*3be0*/  ULEA UR36, UR47, UR67, 0x7 ;  /* 0x000000432f247291 */ /* 0x000fe4000f8e38ff */
[----:B-1----:R-:W-:-:S06]  /*3bf0*/  UISETP.GE.AND UP0, UPT, UR4, 0x1, UPT ;  /* 0x000000010400788c */ /* 0x002fcc000bf06270 */
[----:B------:R-:W-:-:S05]  /*3c00*/  PLOP3.LUT P0, PT, PT, PT, UP0, 0x80, 0x8 ;  /* 0x000000000008781c */ /* 0x000fca0003f0f008 */
[----:B------:R-:W-:-:S08]  /*3c10*/  @UP0 ULEA UR4, UR38, UR41, 0x3 ;  /* 0x0000002926040291 */ /* 0x000fd0000f8e18ff */
[----:B------:R-:W-:-:S04]  /*3c20*/  @P0 SHF.L.U32 R0, R2, 0x1f, RZ ;  /* 0x0000001f02000819 */ /* 0x000fc800000006ff */
[----:B------:R1:W2:Y:S01]  /*3c30*/  @P0 SYNCS.PHASECHK.TRANS64.TRYWAIT P2, [UR4], R0 ;  /* 0x00000000ff0005a7 */ /* 0x0002a20008041104 */
[----:B------:R-:W3:Y:S02]  /*3c40*/  SYNCS.PHASECHK.TRANS64.TRYWAIT P0, [UR46+0xd0], R4 ;  /* 0x0000d004ff0075a7 */ /* 0x000ee4000800112e */
[----:B-123--:R-:W-:Y:S05]  /*3c50*/  @!P0 BRA `(.L_x_71) ;  /* 0x0000008800148947 */ /* 0x00efea0003800000 */
.L_x_207:
[----:B------:R-:W-:Y:S01]  /*3c60*/  UMOV UR42, UR37 ;  /* 0x00000025002a7c82 */ /* 0x000fe20008000000 */
[----:B------:R-:W-:Y:S05]  /*3c70*/  BRA.U !UP0, `(.L_x_72) ;  /* 0x0000000508107547 */ /* 0x000fea000b800000 */
[----:B------:R-:W-:Y:S02]  /*3c80*/  UIADD3 UR42, UPT, UPT, UR66, UR37, URZ ;  /* 0x00000025422a7290 */ /* 0x000fe4000fffe0ff */
[----:B------:R-:W-:Y:S01]  /*3c90*/  UPLOP3.LUT UP2, UPT, UPT, UPT, UPT, 0x40, 0x4 ;  /* 0x000000000004789c */ /* 0x000fe20003f4e870 */
[----:B------:R-:W-:Y:S01]  /*3ca0*/  UMOV UR39, UR64 ;  /* 0x0000004000277c82 */ /* 0x000fe20008000000 */
[----:B------:R-:W-:-:S09]  /*3cb0*/  UMOV UR5, UR38 ;  /* 0x0000002600057c82 */ /* 0x000fd20008000000 */
.L_x_75:
[----:B------:R-:W-:Y:S01]  /*3cc0*/  ULEA UR7, UR5, UR41, 0x3 ;  /* 0x0000002905077291 */ /* 0x000fe2000f8e18ff */
[----:B--23--:R-:W-:Y:S11]  /*3cd0*/  @P2 BRA `(.L_x_73) ;  /* 0x00000000000c2947 */ /* 0x00cff60003800000 */
[----:B-1----:R-:W-:Y:S04]  /*3ce0*/  SHF.L.U32 R4, R2, 0x1f, RZ ;  /* 0x0000001f02047819 */ /* 0x002fe800000006ff */
[----:B------:R-:W1:Y:S02]  /*3cf0*/  SYNCS.PHASECHK.TRANS64.TRYWAIT P0, [UR7], R4 ;  /* 0x00000004ff0075a7 */ /* 0x000e640008001107 */
[----:B-1----:R-:W-:Y:S05]  /*3d00*/  @!P0 BRA `(.L_x_74) ;  /* 0x0000008800008947 */ /* 0x002fea0003800000 */
.L_x_73:
[----:B------:R-:W-:Y:S01]  /*3d10*/  UISETP.NE.AND UP0, UPT, UR39, 0x1, UPT ;  /* 0x000000012700788c */ /* 0x000fe2000bf05270 */
[----:B------:R-:W-:Y:S01]  /*3d20*/  PLOP3.LUT P2, PT, PT, PT, PT, 0x80, 0x8 ;  /* 0x000000000008781c */ /* 0x000fe20003f4f070 */
[----:B------:R-:W-:Y:S02]  /*3d30*/  UIADD3 UR4, UPT, UPT, UR5, 0x1, URZ ;  /* 0x0000000105047890 */ /* 0x000fe4000fffe0ff */
[----:B------:R-:W-:Y:S02]  /*3d40*/  UIADD3 UR40, UPT, UPT, UR7, 0x20, URZ ;  /* 0x0000002007287890 */ /* 0x000fe4000fffe0ff */
[----:B------:R-:W-:Y:S01]  /*3d50*/  UISETP.NE.AND UP1, UPT, UR4, 0x4, UPT ;  /* 0x000000040400788c */ /* 0x000fe2000bf25270 */
[----:B------:R-:W-:Y:S01]  /*3d60*/  PLOP3.LUT P0, PT, PT, PT, UP0, 0x80, 0x8 ;  /* 0x000000000008781c */ /* 0x000fe20003f0f008 */
[----:B------:R-:W-:Y:S02]  /*3d70*/  UIADD3 UR37, UPT, UPT, UR37, 0x1, URZ ;  /* 0x0000000125257890 */ /* 0x000fe4000fffe0ff */
[----:B------:R-:W-:Y:S02]  /*3d80*/  USEL UR6, URZ, 0x1, UP1 ;  /* 0x00000001ff067887 */ /* 0x000fe40008800000 */
[----:B------:R-:W-:Y:S02]  /*3d90*/  USEL UR38, UR4, URZ, UP1 ;  /* 0x000000ff04267287 */ /* 0x000fe40008800000 */
[----:B------:R-:W-:Y:S02]  /*3da0*/  UIADD3 UR39, UPT, UPT, UR39, -0x1, URZ ;  /* 0xffffffff27277890 */ /* 0x000fe4000fffe0ff */
[----:B------:R-:W-:Y:S01]  /*3db0*/  @UP0 ULEA UR4, UR38, UR41, 0x3 ;  /* 0x0000002926040291 */ /* 0x000fe2000f8e18ff */
[----:B------:R-:W-:Y:S01]  /*3dc0*/  LOP3.LUT R2, R2, UR6, RZ, 0x3c, !PT ;  /* 0x0000000602027c12 */ /* 0x000fe2000f8e3cff */
[----:B------:R-:W-:Y:S02]  /*3dd0*/  ULEA UR6, UR5, UR45, 0xa ;  /* 0x0000002d05067291 */ /* 0x000fe4000f8e50ff */
[----:B------:R-:W-:Y:S01]  /*3de0*/  UISETP.NE.AND UP0, UPT, UR37, UR42, UPT ;  /* 0x0000002a2500728c */ /* 0x000fe2000bf05270 */
[----:B-1----:R-:W-:Y:S01]  /*3df0*/  @P0 SHF.L.U32 R0, R2, 0x1f, RZ ;  /* 0x0000001f02000819 */ /* 0x002fe200000006ff */
[----:B------:R-:W-:Y:S02]  /*3e00*/  UIADD3 UR34, UPT, UPT, UR6, 0x2, URZ ;  /* 0x0000000206227890 */ /* 0x000fe4000fffe0ff */
[----:B------:R-:W-:Y:S01]  /*3e10*/  UIADD3 UR30, UPT, UPT, UR6, 0x4, URZ ;  /* 0x00000004061e7890 */ /* 0x000fe2000fffe0ff */
[----:B------:R2:W3:Y:S01]  /*3e20*/  @P0 SYNCS.PHASECHK.TRANS64.TRYWAIT P2, [UR4], R0 ;  /* 0x00000000ff0005a7 */ /* 0x0004e20008041104 */
[----:B------:R-:W-:Y:S02]  /*3e30*/  ULEA UR4, UR5, UR44, 0xb ;  /* 0x0000002c05047291 */ /* 0x000fe4000f8e58ff */
[----:B------:R-:W-:Y:S02]  /*3e40*/  UIADD3 UR26, UPT, UPT, UR6, 0x6, URZ ;  /* 0x00000006061a7890 */ /* 0x000fe4000fffe0ff */
        /* <DEDUP_REMOVED lines=10> */
[----:B------:R-:W-:Y:S01]  /*3ef0*/  UIADD3 UR8, UPT, UPT, UR4, 0x406, URZ ;  /* 0x0000040604087890 */ /* 0x000fe2000fffe0ff */
[----:B------:R-:W-:Y:S01]  /*3f00*/  UMOV UR7, 0x40004040 ;  /* 0x4000404000077882 */ /* 0x000fe20000000000 */
[----:B------:R-:W-:Y:S01]  /*3f10*/  UMOV UR5, 0x40004040 ;  /* 0x4000404000057882 */ /* 0x000fe20000000000 */
[----:B------:R-:W-:Y:S01]  /*3f20*/  UMOV UR35, 0x40004040 ;  /* 0x4000404000237882 */ /* 0x000fe20000000000 */
[----:B------:R1:W-:Y:S01]  /*3f30*/  UTCHMMA.2CTA gdesc[UR4], gdesc[UR6], tmem[UR36], tmem[UR62], idesc[UR63], UP2 ;  /* 0x00ff3e06040075ea */ /* 0x0003e20009200024 */
[----:B------:R-:W-:Y:S01]  /*3f40*/  UPLOP3.LUT UP2, UPT, UPT, UPT, UPT, 0x80, 0x8 ;  /* 0x000000000008789c */ /* 0x000fe20003f4f070 */
[----:B------:R-:W-:Y:S01]  /*3f50*/  UMOV UR33, 0x40004040 ;  /* 0x4000404000217882 */ /* 0x000fe20000000000 */
[----:B------:R-:W-:Y:S01]  /*3f60*/  UMOV UR31, 0x40004040 ;  /* 0x40004040001f7882 */ /* 0x000fe20000000000 */
[----:B------:R2:W-:Y:S01]  /*3f70*/  UTCHMMA.2CTA gdesc[UR32], gdesc[UR34], tmem[UR36], tmem[UR60], idesc[UR61], UPT ;  /* 0x00ff3c22200075ea */ /* 0x0005e2000ba00024 */
        /* <DEDUP_REMOVED lines=14> */
[----:B------:R-:W-:Y:S01]  /*4060*/  UMOV UR9, 0x40004040 ;  /* 0x4000404000097882 */ /* 0x000fe20000000000 */
[----:B------:R2:W-:Y:S01]  /*4070*/  UTCHMMA.2CTA gdesc[UR12], gdesc[UR14], tmem[UR36], tmem[UR50], idesc[UR51], UPT ;  /* 0x00ff320e0c0075ea */ /* 0x0005e2000ba00024 */
[----:B------:R2:W-:Y:S01]  /*4080*/  UTCHMMA.2CTA gdesc[UR8], gdesc[UR10], tmem[UR36], tmem[UR48], idesc[UR49], UPT ;  /* 0x00ff300a080075ea */ /* 0x0005e2000ba00024 */
[----:B------:R2:W-:Y:S01]  /*4090*/  UTCBAR.2CTA.MULTICAST [UR40], URZ, UR43 ;  /* 0x000000ff280073e9 */ /* 0x0005e2000820082b */
[----:B-1----:R-:W-:Y:S01]  /*40a0*/  UMOV UR5, UR38 ;  /* 0x0000002600057c82 */ /* 0x002fe20008000000 */
[----:B------:R-:W-:Y:S05]  /*40b0*/  BRA.U UP0, `(.L_x_75) ;  /* 0xfffffffd00007547 */ /* 0x000fea000b83ffff */
.L_x_72:
[----:B------:R-:W-:Y:S01]  /*40c0*/  UIADD3 UR4, UPT, UPT, UR46, 0xb0, URZ ;  /* 0x000000b02e047890 */ /* 0x000fe2000fffe0ff */
[----:B------:R-:W-:-:S08]  /*40d0*/  UMOV UR37, UR42 ;  /* 0x0000002a00257c82 */ /* 0x000fd00008000000 */
[----:B------:R4:W-:Y:S01]  /*40e0*/  UTCBAR.2CTA.MULTICAST [UR4], URZ, UR65 ;  /* 0x000000ff040073e9 */ /* 0x0009e20008200841 */
[----:B------:R-:W-:Y:S02]  /*40f0*/  NOP ;  /* 0x0000000000007918 */ /* 0x000fe40000000000 */
.L_x_70:
[----:B----4-:R-:W-:Y:S01]  /*4100*/  UIADD3 UR4, UPT, UPT, UR47, 0x1, URZ ;  /* 0x000000012f047890 */ /* 0x010fe2000fffe0ff */
[----:B------:R-:W-:-:S03]  /*4110*/  ISETP.NE.AND P0, PT, R8, 0x2, PT ;  /* 0x000000020800780c */ /* 0x000fc60003f05270 */
[----:B------:R-:W-:Y:S01]  /*4120*/  UISETP.NE.AND UP0, UPT, UR4, 0x4, UPT ;  /* 0x000000040400788c */ /* 0x000fe2000bf05270 */
[----:B-12---:R-:W-:Y:S02]  /*4130*/  SEL R0, RZ, 0x1, P0 ;  /* 0x00000001ff007807 */ /* 0x006fe40000000000 */
[----:B------:R-:W-:Y:S01]  /*4140*/  SEL R8, R8, RZ, P0 ;  /* 0x000000ff08087207 */ /* 0x000fe20000000000 */
[----:B------:R-:W-:Y:S01]  /*4150*/  USEL UR5, URZ, 0x1, UP0 ;  /* 0x00000001ff057887 */ /* 0x000fe20008000000 */
[----:B------:R-:W-:Y:S01]  /*4160*/  LOP3.LUT R3, R3, R0, RZ, 0x3c, !PT ;  /* 0x0000000003037212 */ /* 0x000fe200078e3cff */
[----:B------:R-:W-:-:S04]  /*4170*/  USEL UR47, UR4, URZ, UP0 ;  /* 0x000000ff042f7287 */ /* 0x000fc80008000000 */
[----:B------:R-:W-:Y:S01]  /*4180*/  LOP3.LUT R9, R9, UR5, RZ, 0x3c, !PT ;  /* 0x0000000509097c12 */ /* 0x000fe2000f8e3cff */
[----:B------:R-:W-:Y:S07]  /*4190*/  @P1 BRA `(.L_x_76) ;  /* 0xfffffff800381947 */ /* 0x000fee000383ffff */
[----:B------:R-:W1:Y:S01]  /*41a0*/  S2UR UR8, SR_CgaCtaId ;  /* 0x00000000000879c3 */ /* 0x000e620000008800 */
[----:B------:R-:W-:Y:S01]  /*41b0*/  ELECT P0, URZ, PT ;  /* 0x0000000000ff782f */ /* 0x000fe20003800000 */
[----:B------:R-:W-:Y:S01]  /*41c0*/  HFMA2 R0, -RZ, RZ, 0, 5.9604644775390625e-08 ;  /* 0x00000001ff007431 */ /* 0x000fe200000001ff */
[----:B------:R-:W-:-:S05]  /*41d0*/  UMOV UR4, 0x40 ;  /* 0x0000004000047882 */ /* 0x000fca0000000000 */
[----:B------:R-:W-:Y:S01]  /*41e0*/  UVIRTCOUNT.DEALLOC.SMPOOL 0x80 ;  /* 0x000000800000784c */ /* 0x000fe20000000000 */
[----:B------:R-:W-:Y:S02]  /*41f0*/  UISETP.NE.AND UP1, UPT, UR68, URZ, UPT ;  /* 0x000000ff4400728c */ /* 0x000fe4000bf25270 */
[----:B-1----:R-:W-:-:S09]  /*4200*/  ULEA UR8, UR8, UR4, 0x18 ;  /* 0x0000000408087291 */ /* 0x002fd2000f8ec0ff */
[----:B------:R1:W-:Y:S01]  /*4210*/  @P0 STS.U8 [UR8+0x1c], R0 ;  /* 0x00001c00ff000988 */ /* 0x0003e20008000008 */
[----:B------:R-:W-:Y:S05]  /*4220*/  BRA.U UP1, `(.L_x_77) ;  /* 0x0000000101a07547 */ /* 0x000fea000b800000 */
[----:B------:R-:W-:Y:S01]  /*4230*/  UIADD3 UR7, UPT, UPT, UR41, 0xd0, URZ ;  /* 0x000000d029077890 */ /* 0x000fe2000fffe0ff */
[----:B------:R-:W-:-:S03]  /*4240*/  SHF.L.U32 R2, R9, 0x1f, RZ ;  /* 0x0000001f09027819 */ /* 0x000fc600000006ff */
[----:B------:R-:W-:-:S09]  /*4250*/  ULEA UR4, UR47, UR7, 0x3 ;  /* 0x000000072f047291 */ /* 0x000fd2000f8e18ff */
[----:B------:R-:W2:Y:S02]  /*4260*/  SYNCS.PHASECHK.TRANS64.TRYWAIT P0, [UR4], R2 ;  /* 0x00000002ff0075a7 */ /* 0x000ea40008001104 */
[----:B--2---:R-:W-:Y:S05]  /*4270*/  @!P0 BRA `(.L_x_78) ;  /* 0x0000008000bc8947 */ /* 0x004fea0003800000 */
.L_x_210:
        /* <DEDUP_REMOVED lines=9> */
.L_x_212:
        /* <DEDUP_REMOVED lines=9> */
.L_x_214:
[----:B------:R-:W-:-:S04]  /*43a0*/  UIADD3 UR4, UPT, UPT, UR4, 0x1, URZ ;  /* 0x0000000104047890 */ /* 0x000fc8000fffe0ff */
[----:B------:R-:W-:-:S04]  /*43b0*/  UISETP.NE.AND UP0, UPT, UR4, 0x4, UPT ;  /* 0x000000040400788c */ /* 0x000fc8000bf05270 */
[----:B------:R-:W-:Y:S02]  /*43c0*/  USEL UR5, URZ, 0x1, UP0 ;  /* 0x00000001ff057887 */ /* 0x000fe40008000000 */
[----:B------:R-:W-:-:S04]  /*43d0*/  USEL UR4, UR4, URZ, UP0 ;  /* 0x000000ff04047287 */ /* 0x000fc80008000000 */
[----:B------:R-:W-:Y:S01]  /*43e0*/  ULEA UR4, UR4, UR7, 0x3 ;  /* 0x0000000704047291 */ /* 0x000fe2000f8e18ff */
[----:B------:R-:W-:-:S04]  /*43f0*/  LOP3.LUT R2, R2, UR5, RZ, 0x3c, !PT ;  /* 0x0000000502027c12 */ /* 0x000fc8000f8e3cff */
[----:B------:R-:W-:Y:S01]  /*4400*/  SHF.L.U32 R2, R2, 0x1f, RZ ;  /* 0x0000001f02027819 */ /* 0x000fe200000006ff */
[----:B-1----:R-:W-:-:S04]  /*4410*/  IMAD.U32 R0, RZ, RZ, UR4 ;  /* 0x00000004ff007e24 */ /* 0x002fc8000f8e00ff */
[----:B------:R1:W2:Y:S03]  /*4420*/  SYNCS.PHASECHK.TRANS64.TRYWAIT P0, [R0+URZ], R2 ;  /* 0x00000002000075a7 */ /* 0x0002a600080011ff */
[----:B--2---:R-:W-:Y:S05]  /*4430*/  @!P0 NANOSLEEP.SYNCS 0x989680 ;  /* 0x009896800000895d */ /* 0x004fea0003900000 */
[----:B------:R-:W2:Y:S02]  /*4440*/  @!P0 SYNCS.PHASECHK.TRANS64 P0, [R0+URZ], R2 ;  /* 0x00000002000085a7 */ /* 0x000ea400080010ff */
[----:B--2---:R-:W-:Y:S05]  /*4450*/  @P0 BRA `(.L_x_81) ;  /* 0x0000000000200947 */ /* 0x004fea0003800000 */
.L_x_82:
[----:B--2---:R2:W4:Y:S02]  /*4460*/  SYNCS.PHASECHK.TRANS64.TRYWAIT P0, [R0+URZ], R2 ;  /* 0x00000002000075a7 */ /* 0x00452400080011ff */
[----:B----4-:R-:W-:Y:S05]  /*4470*/  @!P0 NANOSLEEP.SYNCS 0x989680 ;  /* 0x009896800000895d */ /* 0x010fea0003900000 */
[----:B------:R-:W4:Y:S02]  /*4480*/  @!P0 SYNCS.PHASECHK.TRANS64 P0, [R0+URZ], R2 ;  /* 0x00000002000085a7 */ /* 0x000f2400080010ff */
[----:B----4-:R-:W-:Y:S05]  /*4490*/  @!P0 BRA `(.L_x_82) ;  /* 0xfffffffc00f08947 */ /* 0x010fea000383ffff */
[----:B------:R-:W-:Y:S05]  /*44a0*/  BRA `(.L_x_81) ;  /* 0x00000000000c7947 */ /* 0x000fea0003800000 */
.L_x_77:
[----:B------:R-:W-:-:S04]  /*44b0*/  UIADD3 UR4, UPT, UPT, UR41, 0x110, URZ ;  /* 0x0000011029047890 */ /* 0x000fc8000fffe0ff */
[----:B------:R-:W-:-:S09]  /*44c0*/  UPRMT UR4, UR69, 0x654, UR4 ;  /* 0x0000065445047896 */ /* 0x000fd20008000004 */
[----:B------:R-:W-:Y:S03]  /*44d0*/  SYNCS.ARRIVE.TRANS64.RED.A1T0 RZ, [UR4], RZ ;  /* 0x000000ffffff79a7 */ /* 0x000fe60008100404 */
.L_x_81:
[----:B-12---:R-:W-:Y:S01]  /*44e0*/  SHF.L.U32 R2, RZ, 0x1f, RZ ;  /* 0x0000001fff027819 */ /* 0x006fe200000006ff */
[----:B------:R-:W-:Y:S01]  /*44f0*/  UIADD3 UR4, UPT, UPT, UR41, 0x110, URZ ;  /* 0x0000011029047890 */ /* 0x000fe2000fffe0ff */
[----:B------:R-:W-:Y:S02]  /*4500*/  PLOP3.LUT P0, PT, PT, PT, UP1, 0x80, 0x8 ;  /* 0x000000000008781c */ /* 0x000fe40003f0f018 */
[----:B------:R-:W1:Y:S02]  /*4510*/  SYNCS.PHASECHK.TRANS64.TRYWAIT P1, [UR41+0x110], R2 ;  /* 0x00011002ff0075a7 */ /* 0x000e640008021129 */
[----:B-1----:R-:W-:Y:S09]  /*4520*/  @!P1 BRA `(.L_x_83) ;  /* 0x0000008000589947 */ /* 0x002ff20003800000 */
.L_x_216:
[----:B------:R-:W-:Y:S01]  /*4530*/  @!UP1 UPRMT UR4, UR69, 0x654, UR4 ;  /* 0x0000065445049896 */ /* 0x000fe20008000004 */
[----:B------:R-:W-:Y:S01]  /*4540*/  UMOV UR5, 0xffff ;  /* 0x0000ffff00057882 */ /* 0x000fe20000000000 */
[----:B------:R-:W-:-:S07]  /*4550*/  UMOV UR6, 0x1 ;  /* 0x0000000100067882 */ /* 0x000fce0000000000 */
[----:B------:R-:W-:Y:S01]  /*4560*/  @!P0 SYNCS.ARRIVE.TRANS64.RED.A1T0 RZ, [UR4], RZ ;  /* 0x000000ffffff89a7 */ /* 0x000fe20008100404 */
[----:B------:R-:W-:Y:S01]  /*4570*/  NOP ;  /* 0x0000000000007918 */ /* 0x000fe20000000000 */
[----:B-1----:R-:W1:Y:S01]  /*4580*/  LDS R0, [UR8+0x14] ;  /* 0x00001408ff007984 */ /* 0x002e620008000800 */
[----:B------:R-:W-:-:S04]  /*4590*/  ULOP3.LUT UR4, UR67, 0xffff, URZ, 0xc0, !UPT ;  /* 0x0000ffff43047892 */ /* 0x000fc8000f8ec0ff */
[----:B------:R-:W-:-:S04]  /*45a0*/  USHF.R.U32.HI UR4, URZ, 0x5, UR4 ;  /* 0x00000005ff047899 */ /* 0x000fc80008011604 */
[----:B------:R-:W-:Y:S02]  /*45b0*/  USHF.L.U32 UR5, UR5, UR4, URZ ;  /* 0x0000000405057299 */ /* 0x000fe400080006ff */
[----:B------:R-:W-:-:S04]  /*45c0*/  USHF.L.U32 UR4, UR6, UR4, URZ ;  /* 0x0000000406047299 */ /* 0x000fc800080006ff */
[----:B-1----:R-:W-:-:S04]  /*45d0*/  LOP3.LUT R0, R0, UR5, RZ, 0xc0, !PT ;  /* 0x0000000500007c12 */ /* 0x002fc8000f8ec0ff */
[----:B------:R-:W-:-:S13]  /*45e0*/  ISETP.NE.AND P0, PT, R0, UR5, PT ;  /* 0x0000000500007c0c */ /* 0x000fda000bf05270 */
[----:B------:R-:W-:Y:S05]  /*45f0*/  @P0 BRA `(.L_x_84) ;  /* 0x0000000000580947 */ /* 0x000fea0003800000 */
[----:B------:R-:W1:Y:S02]  /*4600*/  LDS R0, [UR8+0x18] ;  /* 0x00001808ff007984 */ /* 0x000e640008000800 */
[----:B-1----:R-:W-:-:S04]  /*4610*/  LOP3.LUT R0, R0, UR4, RZ, 0xc0, !PT ;  /* 0x0000000400007c12 */ /* 0x002fc8000f8ec0ff */
[----:B------:R-:W-:-:S13]  /*4620*/  ISETP.NE.AND P0, PT, R0, UR4, PT ;  /* 0x0000000400007c0c */ /* 0x000fda000bf05270 */
[----:B------:R-:W-:Y:S05]  /*4630*/  @P0 BRA `(.L_x_85) ;  /* 0x00000000003c0947 */ /* 0x000fea0003800000 */
[----:B------:R-:W1:Y:S01]  /*4640*/  S2R R2, SR_LANEID ;  /* 0x0000000000027919 */ /* 0x000e620000000000 */
[----:B------:R-:W-:-:S06]  /*4650*/  ULOP3.LUT UR5, URZ, UR5, URZ, 0x33, !UPT ;  /* 0x00000005ff057292 */ /* 0x000fcc000f8e33ff */
[----:B------:R-:W-:-:S04]  /*4660*/  IMAD.U32 R0, RZ, RZ, UR5 ;  /* 0x00000005ff007e24 */ /* 0x000fc8000f8e00ff */
[----:B------:R2:W4:Y:S02]  /*4670*/  REDUX UR7, R0 ;  /* 0x00000000000773c4 */ /* 0x0005240000000000 */
[----:B------:R1:W-:Y:S01]  /*4680*/  UTCATOMSWS.AND URZ, UR5 ;  /* 0x0000000500ff79e3 */ /* 0x0003e20008000000 */
[----:B--2---:R-:W-:Y:S01]  /*4690*/  LOP3.LUT R0, RZ, UR4, RZ, 0x33, !PT ;  /* 0x00000004ff007c12 */ /* 0x004fe2000f8e33ff */
[----:B------:R-:W-:Y:S02]  /*46a0*/  VOTEU.ANY UR4, UPT, PT ;  /* 0x0000000000047886 */ /* 0x000fe400038e0100 */
[----:B------:R-:W-:Y:S02]  /*46b0*/  UFLO.U32 UR4, UR4 ;  /* 0x00000004000472bd */ /* 0x000fe400080e0000 */
[----:B------:R-:W2:Y:S04]  /*46c0*/  REDUX UR6, R0 ;  /* 0x00000000000673c4 */ /* 0x000ea80000000000 */
[----:B-1----:R-:W-:-:S02]  /*46d0*/  ISETP.EQ.U32.AND P0, PT, R2, UR4, PT ;  /* 0x0000000402007c0c */ /* 0x002fc4000bf02070 */
[----:B----4-:R-:W-:-:S11]  /*46e0*/  MOV R2, UR7 ;  /* 0x0000000700027c02 */ /* 0x010fd60008000f00 */
[----:B------:R1:W-:Y:S01]  /*46f0*/  @P0 ATOMS.AND RZ, [UR8+0x14], R2 ;  /* 0x00001402ffff098c */ /* 0x0003e2000a800008 */
[----:B--2---:R-:W-:-:S05]  /*4700*/  IMAD.U32 R0, RZ, RZ, UR6 ;  /* 0x00000006ff007e24 */ /* 0x004fca000f8e00ff */
[----:B------:R1:W-:Y:S01]  /*4710*/  @P0 ATOMS.AND RZ, [UR8+0x18], R0 ;  /* 0x00001800ffff098c */ /* 0x0003e2000a800008 */
[----:B------:R-:W-:Y:S05]  /*4720*/  BRA `(.L_x_86) ;  /* 0x0000000000147947 */ /* 0x000fea0003800000 */
.L_x_85:
[----:B------:R-:W-:Y:S02]  /*4730*/  MOV R2, 0x4750 ;  /* 0x0000475000027802 */ /* 0x000fe40000000f00 */
[----:B---3-5:R-:W-:Y:S05]  /*4740*/  CALL.REL.NOINC `($__internal_0_$__cuda_sm10x_tcgen05_guardrail_trap_col_being_dealloced_not_returned_by_alloc) ;  /* 0x0000008400e87944 */ /* 0x028fea0003c00000 */
[----:B------:R-:W-:Y:S05]  /*4750*/  BRA `(.L_x_86) ;  /* 0x0000000000087947 */ /* 0x000fea0003800000 */
.L_x_84:
[----:B------:R-:W-:Y:S02]  /*4760*/  MOV R2, 0x4780 ;  /* 0x0000478000027802 */ /* 0x000fe40000000f00 */
[----:B---3-5:R-:W-:Y:S05]  /*4770*/  CALL.REL.NOINC `($__internal_2_$__cuda_sm10x_tcgen05_guardrail_trap_unallocated_columns_being_dealloced) ;  /* 0x0000008400f47944 */ /* 0x028fea0003c00000 */
.L_x_86:
[----:B------:R-:W-:Y:S01]  /*4780*/  NOP ;  /* 0x0000000000007918 */ /* 0x000fe20000000000 */
[----:B------:R-:W-:Y:S05]  /*4790*/  EXIT ;  /* 0x000000000000794d */ /* 0x000fea0003800000 */
.L_x_57:
[----:B------:R-:W-:-:S09]  /*47a0*/  UISETP.NE.OR UP0, UPT, UR20, 0x3, !UP4 ;  /* 0x000000031400788c */ /* 0x000fd2000e705670 */
[----:B------:R-:W-:Y:S05]  /*47b0*/  BRA.U UP0, `(.L_x_87) ;  /* 0x0000001500fc7547 */ /* 0x000fea000b800000 */
[----:B------:R-:W2:Y:S01]  /*47c0*/  LDCU.64 UR4, c[0x0][0x888] ;  /* 0x00011100ff0477ac */ /* 0x000ea20008000a00 */
[----:B------:R-:W3:Y:S01]  /*47d0*/  LDC.64 R12, c[0x0][0x348] ;  /* 0x0000d200ff0c7b82 */ /* 0x000ee20000000a00 */
[----:B------:R-:W-:Y:S01]  /*47e0*/  HFMA2 R10, -RZ, RZ, 0, 0 ;  /* 0x00000000ff0a7431 */ /* 0x000fe200000001ff */
[----:B------:R-:W-:Y:S01]  /*47f0*/  MOV R9, RZ ;  /* 0x000000ff00097202 */ /* 0x000fe20000000f00 */
[----:B------:R-:W4:Y:S01]  /*4800*/  LDCU UR38, c[0x0][0x370] ;  /* 0x00006e00ff2677ac */ /* 0x000f220008000800 */
[----:B------:R-:W-:Y:S01]  /*4810*/  HFMA2 R3, -RZ, RZ, 0, 0.0078125 ;  /* 0x00002000ff037431 */ /* 0x000fe200000001ff */
[----:B------:R-:W4:Y:S01]  /*4820*/  LDCU.128 UR48, c[0x0][0xb10] ;  /* 0x00016200ff3077ac */ /* 0x000f220008000c00 */
[----:B------:R-:W1:Y:S01]  /*4830*/  LDCU UR37, c[0x0][0x374] ;  /* 0x00006e80ff2577ac */ /* 0x000e620008000800 */
[----:B------:R-:W1:Y:S01]  /*4840*/  LDCU.64 UR30, c[0x0][0x890] ;  /* 0x00011200ff1e77ac */ /* 0x000e620008000a00 */
[----:B--2---:R-:W-:Y:S01]  /*4850*/  UISETP.NE.U32.AND UP0, UPT, UR4, URZ, UPT ;  /* 0x000000ff0400728c */ /* 0x004fe2000bf05070 */
[----:B------:R-:W2:Y:S01]  /*4860*/  LDCU UR15, c[0x0][0xb0c] ;  /* 0x00016180ff0f77ac */ /* 0x000ea20008000800 */
[----:B------:R-:W3:Y:S01]  /*4870*/  LDCU UR47, c[0x0][0xb20] ;  /* 0x00016400ff2f77ac */ /* 0x000ee20008000800 */
[----:B------:R-:W3:Y:S01]  /*4880*/  LDCU UR4, c[0x0][0xb30] ;  /* 0x00016600ff0477ac */ /* 0x000ee20008000800 */
[----:B----4-:R-:W-:-:S02]  /*4890*/  UIMAD.WIDE.U32 UR6, UR38, UR48, URZ ;  /* 0x00000030260672a5 */ /* 0x010fc4000f8e00ff */
[----:B-1----:R-:W-:Y:S02]  /*48a0*/  UIMAD.WIDE.U32 UR8, UR37, UR51, URZ ;  /* 0x00000033250872a5 */ /* 0x002fe4000f8e00ff */
[----:B------:R-:W-:Y:S01]  /*48b0*/  UISETP.NE.AND.EX UP6, UPT, UR5, URZ, UPT, UP0 ;  /* 0x000000ff0500728c */ /* 0x000fe2000bfc5300 */
[----:B------:R-:W-:Y:S01]  /*48c0*/  UMOV UR21, 0x400 ;  /* 0x0000040000157882 */ /* 0x000fe20000000000 */
[----:B------:R-:W-:Y:S02]  /*48d0*/  UISETP.NE.AND UP0, UPT, UR45, 0x1, UPT ;  /* 0x000000012d00788c */ /* 0x000fe4000bf05270 */
[----:B------:R-:W-:Y:S02]  /*48e0*/  UISETP.NE.U32.AND UP0, UPT, UR30, URZ, UPT ;  /* 0x000000ff1e00728c */ /* 0x000fe4000bf05070 */
[----:B------:R-:W-:Y:S01]  /*48f0*/  ULEA UR21, UR52, UR21, 0x18 ;  /* 0x0000001534157291 */ /* 0x000fe2000f8ec0ff */
[----:B------:R-:W-:Y:S01]  /*4900*/  UMOV UR6, UR7 ;  /* 0x0000000700067c82 */ /* 0x000fe20008000000 */
[----:B------:R-:W-:Y:S01]  /*4910*/  UMOV UR39, UR9 ;  /* 0x0000000900277c82 */ /* 0x000fe20008000000 */
[----:B------:R-:W-:-:S02]  /*4920*/  UISETP.GE.AND UP2, UPT, UR45, 0x1, UPT ;  /* 0x000000012d00788c */ /* 0x000fc4000bf46270 */
[----:B------:R-:W-:Y:S02]  /*4930*/  UISETP.NE.AND.EX UP5, UPT, UR31, URZ, UPT, UP0 ;  /* 0x000000ff1f00728c */ /* 0x000fe4000bfa5300 */
[----:B------:R-:W-:Y:S01]  /*4940*/  UPLOP3.LUT UP3, UPT, UPT, UPT, UPT, 0x40, 0x4 ;  /* 0x000000000004789c */ /* 0x000fe20003f6e870 */
[----:B------:R-:W1:Y:S01]  /*4950*/  LDCU.64 UR22, c[0x0][0xb28] ;  /* 0x00016500ff1677ac */ /* 0x000e620008000a00 */
[----:B--2---:R-:W-:Y:S02]  /*4960*/  UISETP.NE.AND UP2, UPT, UR15, 0x1, UPT ;  /* 0x000000010f00788c */ /* 0x004fe4000bf45270 */
[----:B------:R-:W-:Y:S02]  /*4970*/  UIADD3 UR41, UPT, UPT, UR21, 0x40, URZ ;  /* 0x0000004015297890 */ /* 0x000fe4000fffe0ff */
[----:B------:R-:W-:Y:S02]  /*4980*/  UIADD3 UR33, UPT, UPT, UR21, 0x48, URZ ;  /* 0x0000004815217890 */ /* 0x000fe4000fffe0ff */
[----:B------:R-:W-:-:S02]  /*4990*/  UIADD3 UR25, UPT, UPT, UR21, 0x50, URZ ;  /* 0x0000005015197890 */ /* 0x000fc4000fffe0ff */
[----:B------:R-:W-:Y:S02]  /*49a0*/  UIADD3 UR17, UPT, UPT, UR21, 0x58, URZ ;  /* 0x0000005815117890 */ /* 0x000fe4000fffe0ff */
[----:B------:R-:W-:Y:S02]  /*49b0*/  USHF.R.U32.HI UR46, URZ, UR49, UR6 ;  /* 0x00000031ff2e7299 */ /* 0x000fe40008011606 */
[----:B---3--:R-:W-:Y:S02]  /*49c0*/  USHF.R.U32.HI UR39, URZ, UR47, UR39 ;  /* 0x0000002fff277299 */ /* 0x008fe40008011627 */
[----:B------:R-:W-:Y:S02]  /*49d0*/  UISETP.NE.AND UP0, UPT, UR50, 0x1, UPT ;  /* 0x000000013200788c */ /* 0x000fe4000bf05270 */
[----:B------:R-:W-:-:S11]  /*49e0*/  UISETP.NE.AND UP4, UPT, UR4, 0x1, UPT ;  /* 0x000000010400788c */ /* 0x000fd6000bf85270 */
.L_x_102:
[C---:B------:R-:W-:Y:S02]  /*49f0*/  LEA R8, R10.reuse, UR21, 0x3 ;  /* 0x000000150a087c11 */ /* 0x040fe4000f8e18ff */
[----:B------:R-:W-:Y:S02]  /*4a00*/  SHF.L.U32 R0, R9, 0x1f, RZ ;  /* 0x0000001f09007819 */ /* 0x000fe400000006ff */
[----:B------:R-:W-:Y:S02]  /*4a10*/  LEA R4, R10, UR21, 0x4 ;  /* 0x000000150a047c11 */ /* 0x000fe4000f8e20ff */
[----:B--2---:R-:W2:Y:S02]  /*4a20*/  SYNCS.PHASECHK.TRANS64.TRYWAIT P0, [R8+URZ+0x90], R0 ;  /* 0x00009000080075a7 */ /* 0x004ea400080011ff */
[----:B--2---:R-:W-:Y:S05]  /*4a30*/  @!P0 BRA `(.L_x_88) ;  /* 0x0000007c002c8947 */ /* 0x004fea0003800000 */
.L_x_217:
[----:B------:R-:W3:Y:S01]  /*4a40*/  LDS.128 R4, [R4+0x120] ;  /* 0x0001200004047984 */ /* 0x000ee20000000c00 */
[----:B------:R-:W-:Y:S01]  /*4a50*/  UISETP.GE.AND UP0, UPT, UR45, 0x1, UPT ;  /* 0x000000012d00788c */ /* 0x000fe2000bf06270 */
[----:B------:R-:W-:Y:S01]  /*4a60*/  @!PT LDS RZ, [RZ] ;  /* 0x00000000fffff984 */ /* 0x000fe20000000800 */
[----:B------:R-:W-:Y:S01]  /*4a70*/  @!PT LDS RZ, [RZ] ;  /* 0x00000000fffff984 */ /* 0x000fe20000000800 */
[----:B------:R-:W-:Y:S01]  /*4a80*/  @!PT LDS RZ, [RZ] ;  /* 0x00000000fffff984 */ /* 0x000fe20000000800 */
[----:B------:R-:W-:Y:S01]  /*4a90*/  @!PT LDS RZ, [RZ] ;  /* 0x00000000fffff984 */ /* 0x000fe20000000800 */
[----:B------:R4:W-:Y:S06]  /*4aa0*/  MEMBAR.ALL.CTA ;  /* 0x0000000000007992 */ /* 0x0009ec0000008000 */
[----:B----4-:R-:W4:Y:S01]  /*4ab0*/  FENCE.VIEW.ASYNC.S ;  /* 0x00000000000073c6 */ /* 0x010f220000000000 */
[----:B---3--:R-:W-:Y:S11]  /*4ac0*/  LOP3.LUT P0, RZ, R6, 0x1, RZ, 0xc0, !PT ;  /* 0x0000000106ff7812 */ /* 0x008ff6000780c0ff */
[----:B------:R-:W-:Y:S02]  /*4ad0*/  @!UPT UIADD3 URZ, UPT, UPT, URZ, URZ, URZ ;  /* 0x000000fffffff290 */ /* 0x000fe4000fffe0ff */
[----:B----4-:R-:W-:Y:S01]  /*4ae0*/  VOTEU.ANY UP2, P0 ;  /* 0x0000000000ff7886 */ /* 0x010fe20000040100 */
[----:B------:R-:W-:Y:S11]  /*4af0*/  PLOP3.LUT P0, PT, PT, PT, UP2, 0x80, 0x8 ;  /* 0x000000000008781c */ /* 0x000ff60003f0f028 */
[----:B------:R-:W-:Y:S02]  /*4b00*/  @!UPT UIADD3 URZ, UPT, UPT, URZ, URZ, URZ ;  /* 0x000000fffffff290 */ /* 0x000fe4000fffe0ff */
[----:B--2---:R-:W-:Y:S02]  /*4b10*/  @P0 SHF.R.U32.HI R0, RZ, 0x10, R5 ;  /* 0x00000010ff000819 */ /* 0x004fe40000011605 */
[----:B------:R-:W-:Y:S02]  /*4b20*/  @P0 MOV R2, R4 ;  /* 0x0000000400020202 */ /* 0x000fe40000000f00 */
[----:B------:R-:W-:Y:S01]  /*4b30*/  @P0 R2UR UR4, R0 ;  /* 0x00000000000402ca */ /* 0x000fe200000e0000 */
[----:B------:R-:W-:Y:S01]  /*4b40*/  VIADD R0, R8, 0xa0 ;  /* 0x000000a008007836 */ /* 0x000fe20000000000 */
[----:B------:R-:W-:Y:S02]  /*4b50*/  @P0 LOP3.LUT R4, R5, 0xffff, RZ, 0xc0, !PT ;  /* 0x0000ffff05040812 */ /* 0x000fe400078ec0ff */
[----:B------:R-:W-:Y:S02]  /*4b60*/  @P0 R2UR UR6, R2 ;  /* 0x00000000020602ca */ /* 0x000fe400000e0000 */
[----:B------:R-:W-:Y:S02]  /*4b70*/  PRMT R0, RZ, 0x654, R0 ;  /* 0x00000654ff007816 */ /* 0x000fe40000000000 */
[----:B------:R-:W-:Y:S02]  /*4b80*/  @P0 R2UR UR5, R4 ;  /* 0x00000000040502ca */ /* 0x000fe400000e0000 */
[----:B------:R2:W-:Y:S03]  /*4b90*/  SYNCS.ARRIVE.TRANS64.RED.A1T0 RZ, [R0+URZ], RZ ;  /* 0x000000ff00ff79a7 */ /* 0x0005e600081004ff */
[----:B------:R-:W-:Y:S04]  /*4ba0*/  @UP2 UMOV UR29, UR4 ;  /* 0x00000004001d2c82 */ /* 0x000fe80008000000 */
[----:B------:R-:W-:Y:S04]  /*4bb0*/  @UP2 UMOV UR14, UR6 ;  /* 0x00000006000e2c82 */ /* 0x000fe80008000000 */
[----:B------:R-:W-:Y:S01]  /*4bc0*/  @UP2 UMOV UR13, UR5 ;  /* 0x00000005000d2c82 */ /* 0x000fe20008000000 */
[----:B------:R-:W-:Y:S05]  /*4bd0*/  BRA.U !UP0, `(.L_x_89) ;  /* 0x0000000108c07547 */ /* 0x000fea000b800000 */
[----:B------:R-:W-:Y:S02]  /*4be0*/  UIMAD.WIDE.U32 UR18, UR13, UR51, URZ ;  /* 0x000000330d1272a5 */ /* 0x000fe4000f8e00ff */
[----:B------:R-:W-:Y:S02]  /*4bf0*/  UP2UR UR16, UPR, URZ, 0x4 ;  /* 0x00000004ff107883 */ /* 0x000fe40008000000 */
[----:B------:R-:W-:Y:S02]  /*4c00*/  UISETP.NE.AND UP2, UPT, UR50, 0x1, UPT ;  /* 0x000000013200788c */ /* 0x000fe4000bf45270 */
[----:B------:R-:W-:Y:S02]  /*4c10*/  UIMAD.WIDE.U32 UR26, UR14, UR48, URZ ;  /* 0x000000300e1a72a5 */ /* 0x000fe4000f8e00ff */
[----:B------:R-:W-:Y:S02]  /*4c20*/  USEL UR4, UR37, UR39, !UP2 ;  /* 0x0000002725047287 */ /* 0x000fe4000d000000 */
[----:B------:R-:W-:Y:S02]  /*4c30*/  UISETP.NE.AND UP0, UPT, UR15, 0x1, UPT ;  /* 0x000000010f00788c */ /* 0x000fe4000bf05270 */
[----:B------:R-:W-:Y:S02]  /*4c40*/  UP2UR UR20, UPR, URZ, 0x2 ;  /* 0x00000002ff147883 */ /* 0x000fe40008000000 */
[----:B------:R-:W-:Y:S02]  /*4c50*/  UISETP.NE.AND UP1, UPT, UR45, 0x1, UPT ;  /* 0x000000012d00788c */ /* 0x000fe4000bf25270 */
[----:B-1----:R-:W-:Y:S02]  /*4c60*/  UIMAD.WIDE.U32 UR8, UR4, UR22, URZ ;  /* 0x00000016040872a5 */ /* 0x002fe4000f8e00ff */
[----:B------:R-:W-:Y:S01]  /*4c70*/  USEL UR7, UR38, UR46, !UP0 ;  /* 0x0000002e26077287 */ /* 0x000fe2000c000000 */
[----:B------:R-:W-:Y:S02]  /*4c80*/  UMOV UR5, UR19 ;  /* 0x0000001300057c82 */ /* 0x000fe40008000000 */
[----:B------:R-:W-:Y:S02]  /*4c90*/  USHF.R.U32.HI UR6, URZ, UR47, UR5 ;  /* 0x0000002fff067299 */ /* 0x000fe40008011605 */
[----:B------:R-:W-:Y:S02]  /*4ca0*/  UIMAD.WIDE.U32 UR10, UR7, UR22, URZ ;  /* 0x00000016070a72a5 */ /* 0x000fe4000f8e00ff */
[----:B------:R-:W-:Y:S02]  /*4cb0*/  USEL UR6, UR13, UR6, !UP2 ;  /* 0x000000060d067287 */ /* 0x000fe4000d000000 */
[----:B------:R-:W-:Y:S01]  /*4cc0*/  UISETP.NE.AND UP2, UPT, UR16, URZ, UPT ;  /* 0x000000ff1000728c */ /* 0x000fe2000bf45270 */
[----:B------:R-:W-:Y:S02]  /*4cd0*/  UMOV UR5, UR27 ;  /* 0x0000001b00057c82 */ /* 0x000fe40008000000 */
[----:B------:R-:W-:Y:S03]  /*4ce0*/  USHF.R.U32.HI UR12, URZ, UR49, UR5 ;  /* 0x00000031ff0c7299 */ /* 0x000fe60008011605 */
[----:B------:R-:W-:Y:S02]  /*4cf0*/  UMOV UR5, UR9 ;  /* 0x0000000900057c82 */ /* 0x000fe40008000000 */
[----:B------:R-:W-:Y:S03]  /*4d00*/  @UP1 USHF.R.U32.HI UR4, URZ, UR23, UR5 ;  /* 0x00000017ff041299 */ /* 0x000fe60008011605 */
[----:B------:R-:W-:Y:S01]  /*4d10*/  UMOV UR5, UR11 ;  /* 0x0000000b00057c82 */ /* 0x000fe20008000000 */
[----:B------:R-:W-:Y:S02]  /*4d20*/  UIMAD UR4, UR45, UR4, URZ ;  /* 0x000000042d0472a4 */ /* 0x000fe4000f8e02ff */
[----:B------:R-:W-:Y:S02]  /*4d30*/  @UP1 USHF.R.U32.HI UR7, URZ, UR23, UR5 ;  /* 0x00000017ff071299 */ /* 0x000fe40008011605 */
[----:B------:R-:W-:Y:S02]  /*4d40*/  USEL UR5, UR14, UR12, !UP0 ;  /* 0x0000000c0e057287 */ /* 0x000fe4000c000000 */
[----:B------:R-:W-:Y:S02]  /*4d50*/  UIMAD.WIDE.U32 UR10, UR6, UR22, URZ ;  /* 0x00000016060a72a5 */ /* 0x000fe4000f8e00ff */
[----:B------:R-:W-:Y:S02]  /*4d60*/  UIMAD UR8, UR45, UR7, URZ ;  /* 0x000000072d0872a4 */ /* 0x000fe4000f8e02ff */
[----:B------:R-:W-:Y:S03]  /*4d70*/  UISETP.GE.AND UP0, UPT, UR6, UR4, UPT ;  /* 0x000000040600728c */ /* 0x000fe6000bf06270 */
[----:B------:R-:W-:Y:S01]  /*4d80*/  UMOV UR4, UR11 ;  /* 0x0000000b00047c82 */ /* 0x000fe20008000000 */
[----:B------:R-:W-:Y:S02]  /*4d90*/  UISETP.GE.OR UP0, UPT, UR5, UR8, UP0 ;  /* 0x000000080500728c */ /* 0x000fe40008706670 */
[----:B------:R-:W-:Y:S02]  /*4da0*/  USHF.R.U32.HI UR4, URZ, UR23, UR4 ;  /* 0x00000017ff047299 */ /* 0x000fe40008011604 */
[----:B------:R-:W-:Y:S02]  /*4db0*/  UIMAD.WIDE.U32 UR8, UR5, UR22, URZ ;  /* 0x00000016050872a5 */ /* 0x000fe4000f8e00ff */
[----:B------:R-:W-:Y:S04]  /*4dc0*/  USEL UR10, UR6, UR4, !UP1 ;  /* 0x00000004060a7287 */ /* 0x000fe8000c800000 */
[----:B------:R-:W-:Y:S01]  /*4dd0*/  UIADD3 UR11, UPT, UPT, -UR10, URZ, URZ ;  /* 0x000000ff0a0b7290 */ /* 0x000fe2000fffe1ff */
[----:B------:R-:W-:Y:S02]  /*4de0*/  @!UP0 UMOV UR4, UR9 ;  /* 0x0000000900048c82 */ /* 0x000fe40008000000 */
[----:B------:R-:W-:Y:S02]  /*4df0*/  @!UP0 USHF.R.U32.HI UR4, URZ, UR23, UR4 ;  /* 0x00000017ff048299 */ /* 0x000fe40008011604 */
[----:B------:R-:W-:Y:S02]  /*4e00*/  UIMAD UR8, UR45, UR11, UR6 ;  /* 0x0000000b2d0872a4 */ /* 0x000fe4000f8e0206 */
[----:B------:R-:W-:Y:S02]  /*4e10*/  @!UP0 USEL UR4, UR5, UR4, !UP1 ;  /* 0x0000000405048287 */ /* 0x000fe4000c800000 */
[----:B------:R-:W-:Y:S02]  /*4e20*/  UISETP.NE.AND UP1, UPT, UR20, URZ, UPT ;  /* 0x000000ff1400728c */ /* 0x000fe4000bf25270 */
[----:B------:R-:W-:Y:S02]  /*4e30*/  @!UP0 UIMAD UR7, UR7, UR8, UR4 ;  /* 0x00000008070782a4 */ /* 0x000fe4000f8e0204 */
[----:B------:R-:W-:Y:S02]  /*4e40*/  @!UP0 UIADD3 UR9, UPT, UPT, UR10, -UR4, URZ ;  /* 0x800000040a098290 */ /* 0x000fe4000fffe0ff */
[----:B------:R-:W-:Y:S02]  /*4e50*/  UIADD3 UR8, UPT, UPT, -UR6, URZ, URZ ;  /* 0x000000ff06087290 */ /* 0x000fe4000fffe1ff */
[----:B------:R-:W-:Y:S02]  /*4e60*/  UIADD3 UR4, UPT, UPT, -UR5, URZ, URZ ;  /* 0x000000ff05047290 */ /* 0x000fe4000fffe1ff */
[----:B------:R-:W-:Y:S03]  /*4e70*/  @!UP0 UIMAD UR6, UR9, UR45, UR5 ;  /* 0x0000002d090682a4 */ /* 0x000fe6000f8e0205 */
[----:B------:R-:W-:Y:S01]  /*4e80*/  @!UP0 UMOV UR5, UR7 ;  /* 0x0000000700058c82 */ /* 0x000fe20008000000 */
[----:B------:R-:W-:Y:S02]  /*4e90*/  UIMAD UR7, UR15, UR4, UR14 ;  /* 0x000000040f0772a4 */ /* 0x000fe4000f8e020e */
[----:B------:R-:W-:Y:S02]  /*4ea0*/  UIMAD UR4, UR50, UR8, UR13 ;  /* 0x00000008320472a4 */ /* 0x000fe4000f8e020d */
[----:B------:R-:W-:Y:S02]  /*4eb0*/  UIMAD UR14, UR5, UR15, UR7 ;  /* 0x0000000f050e72a4 */ /* 0x000fe4000f8e0207 */
[----:B------:R-:W-:Y:S11]  /*4ec0*/  UIMAD UR13, UR6, UR50, UR4 ;  /* 0x00000032060d72a4 */ /* 0x000ff6000f8e0204 */
[----:B------:R-:W-:Y:S01]  /*4ed0*/  @!UPT UIADD3 URZ, UPT, UPT, URZ, URZ, URZ ;  /* 0x000000fffffff290 */ /* 0x000fe2000fffe0ff */
.L_x_89:
[----:B------:R-:W3:Y:S01]  /*4ee0*/  @!UP4 LDCU.128 UR8, c[0x0][0xb10] ;  /* 0x00016200ff08c7ac */ /* 0x000ee20008000c00 */
[----:B------:R-:W-:Y:S01]  /*4ef0*/  IMAD.MOV.U32 R5, RZ, RZ, 0x1 ;  /* 0x00000001ff057424 */ /* 0x000fe200078e00ff */
[----:B------:R-:W-:Y:S04]  /*4f00*/  ISETP.NE.U32.AND P0, PT, RZ, UR30, PT ;  /* 0x0000001eff007c0c */ /* 0x000fe8000bf05070 */
[----:B------:R-:W-:Y:S01]  /*4f10*/  ISETP.NE.AND.EX P0, PT, RZ, UR31, PT, P0 ;  /* 0x0000001fff007c0c */ /* 0x000fe2000bf05300 */
[----:B------:R-:W4:Y:S01]  /*4f20*/  @!UP4 LDCU UR5, c[0x0][0xb0c] ;  /* 0x00016180ff05c7ac */ /* 0x000f220008000800 */
[----:B------:R-:W-:Y:S01]  /*4f30*/  SHF.L.U32 R5, R5, 0x1f, RZ ;  /* 0x0000001f05057819 */ /* 0x000fe200000006ff */
[----:B------:R-:W-:Y:S02]  /*4f40*/  USHF.L.U32 UR43, UR24, 0x7, URZ ;  /* 0x00000007182b7899 */ /* 0x000fe400080006ff */
[----:B------:R-:W-:Y:S02]  /*4f50*/  USHF.L.U32 UR42, UR28, 0x7, URZ ;  /* 0x000000071c2a7899 */ /* 0x000fe400080006ff */
[----:B---3--:R-:W-:Y:S07]  /*4f60*/  UIMAD.WIDE.U32 UR6, UR14, UR8, URZ ;  /* 0x000000080e0672a5 */ /* 0x008fee000f8e00ff */
[----:B------:R-:W-:Y:S01]  /*4f70*/  @!UP4 UMOV UR4, UR7 ;  /* 0x000000070004cc82 */ /* 0x000fe20008000000 */
[----:B----4-:R-:W-:Y:S02]  /*4f80*/  @!UP4 UISETP.NE.AND UP0, UPT, UR5, 0x1, UPT ;  /* 0x000000010500c88c */ /* 0x010fe4000bf05270 */
[----:B------:R-:W-:Y:S02]  /*4f90*/  @!UP4 USHF.R.U32.HI UR4, URZ, UR9, UR4 ;  /* 0x00000009ff04c299 */ /* 0x000fe40008011604 */
[----:B------:R-:W-:Y:S02]  /*4fa0*/  UIMAD.WIDE.U32 UR6, UR13, UR11, URZ ;  /* 0x0000000b0d0672a5 */ /* 0x000fe4000f8e00ff */
[----:B------:R-:W-:Y:S02]  /*4fb0*/  @!UP4 USEL UR8, UR14, UR4, !UP0 ;  /* 0x000000040e08c287 */ /* 0x000fe4000c000000 */
[----:B------:R-:W-:Y:S03]  /*4fc0*/  @!UP4 UISETP.NE.AND UP0, UPT, UR10, 0x1, UPT ;  /* 0x000000010a00c88c */ /* 0x000fe6000bf05270 */
[----:B------:R-:W-:Y:S02]  /*4fd0*/  @!UP4 UMOV UR6, UR7 ;  /* 0x000000070006cc82 */ /* 0x000fe40008000000 */
[----:B------:R-:W3:Y:S02]  /*4fe0*/  @!UP4 LDCU UR4, c[0x0][0xb20] ;  /* 0x00016400ff04c7ac */ /* 0x000ee40008000800 */
[----:B---3--:R-:W-:Y:S04]  /*4ff0*/  @!UP4 USHF.R.U32.HI UR6, URZ, UR4, UR6 ;  /* 0x00000004ff06c299 */ /* 0x008fe80008011606 */
[----:B------:R-:W-:Y:S04]  /*5000*/  @!UP4 USEL UR6, UR13, UR6, !UP0 ;  /* 0x000000060d06c287 */ /* 0x000fe8000c000000 */
[----:B------:R-:W-:Y:S02]  /*5010*/  @!UP4 UIADD3 UR4, UPT, UPT, -UR8, UR6, URZ ;  /* 0x000000060804c290 */ /* 0x000fe4000fffe1ff */
[----:B------:R-:W-:Y:S02]  /*5020*/  @!UP4 UIADD3 UR6, UPT, UPT, UR8, -UR6, URZ ;  /* 0x800000060806c290 */ /* 0x000fe4000fffe0ff */
[----:B------:R-:W-:Y:S02]  /*5030*/  @!UP4 UIMAD UR14, UR4, UR5, UR14 ;  /* 0x00000005040ec2a4 */ /* 0x000fe4000f8e020e */
[----:B------:R-:W-:Y:S01]  /*5040*/  @!UP4 UIMAD UR13, UR6, UR10, UR13 ;  /* 0x0000000a060dc2a4 */ /* 0x000fe2000f8e020d */
[----:B------:R-:W-:Y:S11]  /*5050*/  BRA.U UP3, `(.L_x_90) ;  /* 0x0000000103107547 */ /* 0x000ff6000b800000 */
[----:B------:R-:W-:Y:S04]  /*5060*/  MOV R2, UR53 ;  /* 0x0000003500027c02 */ /* 0x000fe80008000f00 */
[----:B------:R-:W-:Y:S04]  /*5070*/  SHF.L.U32 R2, R2, 0x1f, RZ ;  /* 0x0000001f02027819 */ /* 0x000fe800000006ff */
[----:B------:R-:W3:Y:S02]  /*5080*/  SYNCS.PHASECHK.TRANS64.TRYWAIT P1, [UR21+0x88], R2 ;  /* 0x00008802ff0075a7 */ /* 0x000ee40008021115 */
[----:B---3--:R-:W-:Y:S05]  /*5090*/  @!P1 BRA `(.L_x_91) ;  /* 0x0000007400a89947 */ /* 0x008fea0003800000 */
.L_x_90:
[----:B------:R-:W-:Y:S05]  /*50a0*/  BRA.U !UP5, `(.L_x_92) ;  /* 0x000000010d387547 */ /* 0x000fea000b800000 */
[----:B------:R-:W-:Y:S01]  /*50b0*/  UPLOP3.LUT UP1, UPT, UPT, UPT, UP6, 0x80, 0x8 ;  /* 0x000000000008789c */ /* 0x000fe20003f2f060 */
[----:B--2---:R-:W-:Y:S01]  /*50c0*/  HFMA2 R0, -RZ, RZ, 0, 5.9604644775390625e-08 ;  /* 0x00000001ff007431 */ /* 0x004fe200000001ff */
[----:B------:R-:W2:Y:S01]  /*50d0*/  LDCU.64 UR8, c[0x0][0x358] ;  /* 0x00006b00ff0877ac */ /* 0x000ea20008000a00 */
[----:B------:R-:W-:Y:S03]  /*50e0*/  IMAD.MOV.U32 R52, RZ, RZ, 0x1 ;  /* 0x00000001ff347424 */ /* 0x000fe600078e00ff */
[----:B------:R-:W-:Y:S05]  /*50f0*/  PLOP3.LUT P1, PT, PT, PT, UP1, 0x80, 0x8 ;  /* 0x000000000008781c */ /* 0x000fea0003f2f018 */
[----:B------:R-:W3:Y:S01]  /*5100*/  @UP1 LDCU.64 UR4, c[0x0][0x888] ;  /* 0x00011100ff0417ac */ /* 0x000ee20008000a00 */
[----:B------:R-:W-:Y:S07]  /*5110*/  @UP1 UIMAD UR6, UR36, UR30, URZ ;  /* 0x0000001e240612a4 */ /* 0x000fee000f8e02ff */
[----:B------:R-:W-:Y:S01]  /*5120*/  @!P1 PRMT R52, R0, 0x7610, R52 ;  /* 0x0000761000349816 */ /* 0x000fe20000000034 */
[----:B---3--:R-:W-:Y:S06]  /*5130*/  @UP1 UIMAD.WIDE UR4, UR6, 0x4, UR4 ;  /* 0x00000004060418a5 */ /* 0x008fec000f8e0204 */
[----:B------:R-:W-:Y:S01]  /*5140*/  IMAD.U32 R6, RZ, RZ, UR4 ;  /* 0x00000004ff067e24 */ /* 0x000fe2000f8e00ff */
[----:B------:R-:W-:Y:S04]  /*5150*/  MOV R7, UR5 ;  /* 0x0000000500077c02 */ /* 0x000fe80008000f00 */
[----:B------:R-:W3:Y:S01]  /*5160*/  @!UP1 LDCU UR4, c[0x0][0x880] ;  /* 0x00011000ff0497ac */ /* 0x000ee20008000800 */
[----:B--2--5:R4:W5:Y:S02]  /*5170*/  @P1 LDG.E R27, desc[UR8][R6.64] ;  /* 0x00000008061b1981 */ /* 0x024964000c1e1900 */
[----:B---34-:R-:W-:Y:S07]  /*5180*/  @!P1 IMAD.U32 R27, RZ, RZ, UR4 ;  /* 0x00000004ff1b9e24 */ /* 0x018fee000f8e00ff */
.L_x_92:
[----:B-----5:R-:W-:Y:S01]  /*5190*/  @!P0 FSETP.EQ.AND P2, PT, R27, RZ, PT ;  /* 0x000000ff1b00820b */ /* 0x020fe20003f42000 */
[----:B------:R-:W-:Y:S01]  /*51a0*/  @!UPT UIADD3 URZ, UPT, UPT, URZ, URZ, URZ ;  /* 0x000000fffffff290 */ /* 0x000fe2000fffe0ff */
[----:B------:R-:W-:Y:S11]  /*51b0*/  @!P0 BRA `(.L_x_93) ;  /* 0x0000000000148947 */ /* 0x000ff60003800000 */
[----:B------:R-:W-:Y:S02]  /*51c0*/  LOP3.LUT P0, RZ, R52, 0xff, RZ, 0xc0, !PT ;  /* 0x000000ff34ff7812 */ /* 0x000fe4000780c0ff */
[----:B------:R-:W-:Y:S04]  /*51d0*/  PLOP3.LUT P2, PT, PT, PT, UP1, 0x80, 0x8 ;  /* 0x000000000008781c */ /* 0x000fe80003f4f018 */
[----:B------:R-:W-:Y:S07]  /*51e0*/  PLOP3.LUT P2, PT, P2, PT, PT, 0x8, 0x80 ;  /* 0x000000000080781c */ /* 0x000fee000174e170 */
[----:B------:R-:W-:Y:S11]  /*51f0*/  @P0 FSETP.EQ.AND P2, PT, R27, RZ, PT ;  /* 0x000000ff1b00020b */ /* 0x000ff60003f42000 */
[----:B------:R-:W-:Y:S02]  /*5200*/  @!UPT UIADD3 URZ, UPT, UPT, URZ, URZ, URZ ;  /* 0x000000fffffff290 */ /* 0x000fe4000fffe0ff */
.L_x_93:
[----:B------:R-:W3:Y:S01]  /*5210*/  SYNCS.PHASECHK.TRANS64.TRYWAIT P0, [UR21+0x60], R5 ;  /* 0x00006005ff0075a7 */ /* 0x000ee20008001115 */
[----:B------:R-:W-:Y:S04]  /*5220*/  ELECT P1, URZ, PT ;  /* 0x0000000000ff782f */ /* 0x000fe80003820000 */
[----:B------:R-:W-:Y:S01]  /*5230*/  PLOP3.LUT P1, PT, P2, P1, PT, 0xf2, 0x2f ;  /* 0x00000000002f781c */ /* 0x000fe20001723e72 */
[----:B------:R-:W-:Y:S01]  /*5240*/  @!UPT UIADD3 URZ, UPT, UPT, URZ, URZ, URZ ;  /* 0x000000fffffff290 */ /* 0x000fe2000fffe0ff */
[----:B---3--:R-:W-:Y:S11]  /*5250*/  @!P0 BRA `(.L_x_94) ;  /* 0x0000007400508947 */ /* 0x008ff60003800000 */
.L_x_220:
[----:B--2---:R-:W-:Y:S01]  /*5260*/  @!P1 IADD3 R2, P0, PT, R12, 0x580, RZ ;  /* 0x000005800c029810 */ /* 0x004fe20007f1e0ff */
[----:B------:R-:W-:Y:S01]  /*5270*/  VOTEU.ALL UP0, P1 ;  /* 0x0000000000ff7886 */ /* 0x000fe20000800000 */
[----:B------:R-:W-:Y:S01]  /*5280*/  UMOV UR6, 0x0 ;  /* 0x0000000000067882 */ /* 0x000fe20000000000 */
[----:B------:R-:W-:Y:S01]  /*5290*/  UMOV UR7, 0x10000000 ;  /* 0x1000000000077882 */ /* 0x000fe20000000000 */
[----:B------:R-:W-:Y:S01]  /*52a0*/  @!P1 R2UR UR5, R2 ;  /* 0x00000000020592ca */ /* 0x000fe200000e0000 */
[----:B------:R-:W-:Y:S01]  /*52b0*/  @!P1 IMAD.X R0, RZ, RZ, R13, P0 ;  /* 0x000000ffff009224 */ /* 0x000fe200000e060d */
[----:B------:R-:W-:Y:S01]  /*52c0*/  @!UP0 UIADD3 UR40, UPT, UPT, UR21, 0x200, URZ ;  /* 0x0000020015288890 */ /* 0x000fe2000fffe0ff */
[----:B------:R-:W-:Y:S01]  /*52d0*/  VOTEU.ALL UP0, P1 ;  /* 0x0000000000ff7886 */ /* 0x000fe20000800000 */
[----:B------:R-:W-:Y:S02]  /*52e0*/  UMOV UR44, UR36 ;  /* 0x00000024002c7c82 */ /* 0x000fe40008000000 */
[----:B------:R-:W-:Y:S01]  /*52f0*/  @!P1 R2UR UR4, R0 ;  /* 0x00000000000492ca */ /* 0x000fe200000e0000 */
[----:B------:R-:W-:Y:S06]  /*5300*/  @!P1 IMAD.MOV.U32 R0, RZ, RZ, 0x2000 ;  /* 0x00002000ff009424 */ /* 0x000fec00078e00ff */
[----:B------:R-:W-:Y:S06]  /*5310*/  IMAD.U32 R6, RZ, RZ, UR5 ;  /* 0x00000005ff067e24 */ /* 0x000fec000f8e00ff */
[----:B------:R-:W-:Y:S01]  /*5320*/  IMAD.U32 R7, RZ, RZ, UR4 ;  /* 0x00000004ff077e24 */ /* 0x000fe2000f8e00ff */
[----:B------:R-:W-:Y:S04]  /*5330*/  @!P1 R2UR UR4, R6 ;  /* 0x00000000060492ca */ /* 0x000fe800000e0000 */
[----:B------:R-:W-:Y:S11]  /*5340*/  @!P1 R2UR UR5, R7 ;  /* 0x00000000070592ca */ /* 0x000ff600000e0000 */
[----:B------:R-:W-:Y:S02]  /*5350*/  @!UPT UIADD3 URZ, UPT, UPT, URZ, URZ, URZ ;  /* 0x000000fffffff290 */ /* 0x000fe4000fffe0ff */
[----:B------:R2:W-:Y:S01]  /*5360*/  @!UP0 UTMALDG.3D [UR40], [UR4], desc[UR6] ;  /* 0x00000628040085b4 */ /* 0x0005e20008011000 */
[----:B------:R3:W-:Y:S01]  /*5370*/  @!P1 SYNCS.ARRIVE.TRANS64.RED.A0TR RZ, [UR21+0x40], R0 ;  /* 0x00004000ffff99a7 */ /* 0x0007e20008300415 */
[----:B--2---:R-:W-:Y:S09]  /*5380*/  UPRMT UR6, UR52, 0x654, UR41 ;  /* 0x0000065434067896 */ /* 0x004ff20008000029 */
[----:B------:R-:W-:Y:S01]  /*5390*/  SYNCS.ARRIVE.TRANS64.RED.A1T0 RZ, [UR6], RZ ;  /* 0x000000ffffff79a7 */ /* 0x000fe20008100406 */
[----:B------:R-:W2:Y:S02]  /*53a0*/  SYNCS.PHASECHK.TRANS64.TRYWAIT P0, [UR21+0x68], R5 ;  /* 0x00006805ff0075a7 */ /* 0x000ea40008001115 */
[----:B--23--:R-:W-:Y:S05]  /*53b0*/  @!P0 BRA `(.L_x_95) ;  /* 0x0000007400108947 */ /* 0x00cfea0003800000 */
.L_x_222:
[----:B------:R-:W-:Y:S01]  /*53c0*/  @!P1 IADD3 R2, P0, PT, R12, 0x580, RZ ;  /* 0x000005800c029810 */ /* 0x000fe20007f1e0ff */
[----:B------:R-:W-:Y:S01]  /*53d0*/  VOTEU.ALL UP0, P1 ;  /* 0x0000000000ff7886 */ /* 0x000fe20000800000 */
[----:B------:R-:W-:Y:S01]  /*53e0*/  UMOV UR8, 0x0 ;  /* 0x0000000000087882 */ /* 0x000fe20000000000 */
[----:B------:R-:W-:Y:S01]  /*53f0*/  UMOV UR9, 0x10000000 ;  /* 0x1000000000097882 */ /* 0x000fe20000000000 */
[----:B------:R-:W-:Y:S01]  /*5400*/  @!P1 R2UR UR5, R2 ;  /* 0x00000000020592ca */ /* 0x000fe200000e0000 */
[----:B--2---:R-:W-:Y:S01]  /*5410*/  @!P1 IMAD.X R0, RZ, RZ, R13, P0 ;  /* 0x000000ffff009224 */ /* 0x004fe200000e060d */
[----:B------:R-:W-:Y:S02]  /*5420*/  @!UP0 UIADD3 UR34, UPT, UPT, UR42, 0x10, URZ ;  /* 0x000000102a228890 */ /* 0x000fe4000fffe0ff */
[----:B------:R-:W-:Y:S02]  /*5430*/  @!UP0 UIADD3 UR32, UPT, UPT, UR21, 0x2200, URZ ;  /* 0x0000220015208890 */ /* 0x000fe4000fffe0ff */
[----:B------:R-:W-:Y:S01]  /*5440*/  @!P1 R2UR UR4, R0 ;  /* 0x00000000000492ca */ /* 0x000fe200000e0000 */
[----:B------:R-:W-:Y:S01]  /*5450*/  VOTEU.ALL UP0, P1 ;  /* 0x0000000000ff7886 */ /* 0x000fe20000800000 */
[----:B------:R-:W-:Y:S01]  /*5460*/  @!P1 IMAD.MOV.U32 R0, RZ, RZ, 0x2000 ;  /* 0x00002000ff009424 */ /* 0x000fe200078e00ff */
[----:B------:R-:W-:Y:S01]  /*5470*/  UMOV UR35, UR43 ;  /* 0x0000002b00237c82 */ /* 0x000fe20008000000 */
[----:B------:R-:W-:Y:S03]  /*5480*/  UPRMT UR7, UR52, 0x654, UR33 ;  /* 0x0000065434077896 */ /* 0x000fe60008000021 */
[----:B------:R-:W-:Y:S06]  /*5490*/  IMAD.U32 R6, RZ, RZ, UR5 ;  /* 0x00000005ff067e24 */ /* 0x000fec000f8e00ff */
[----:B------:R-:W-:Y:S01]  /*54a0*/  IMAD.U32 R7, RZ, RZ, UR4 ;  /* 0x00000004ff077e24 */ /* 0x000fe2000f8e00ff */
[----:B------:R-:W-:Y:S04]  /*54b0*/  @!P1 R2UR UR4, R6 ;  /* 0x00000000060492ca */ /* 0x000fe800000e0000 */
[----:B------:R-:W-:Y:S11]  /*54c0*/  @!P1 R2UR UR5, R7 ;  /* 0x00000000070592ca */ /* 0x000ff600000e0000 */
[----:B------:R-:W-:Y:S02]  /*54d0*/  @!UPT UIADD3 URZ, UPT, UPT, URZ, URZ, URZ ;  /* 0x000000fffffff290 */ /* 0x000fe4000fffe0ff */
[----:B------:R2:W-:Y:S01]  /*54e0*/  @!UP0 UTMALDG.3D [UR32], [UR4], desc[UR8] ;  /* 0x00000820040085b4 */ /* 0x0005e20008011000 */
[----:B------:R2:W-:Y:S01]  /*54f0*/  @!P1 SYNCS.ARRIVE.TRANS64.RED.A0TR RZ, [UR21+0x48], R0 ;  /* 0x00004800ffff99a7 */ /* 0x0005e20008300415 */
[----:B------:R-:W-:Y:S01]  /*5500*/  SYNCS.ARRIVE.TRANS64.RED.A1T0 RZ, [UR7], RZ ;  /* 0x000000ffffff79a7 */ /* 0x000fe20008100407 */
[----:B------:R-:W3:Y:S02]  /*5510*/  SYNCS.PHASECHK.TRANS64.TRYWAIT P0, [UR21+0x70], R5 ;  /* 0x00007005ff0075a7 */ /* 0x000ee40008001115 */
[----:B--23--:R-:W-:Y:S05]  /*5520*/  @!P0 BRA `(.L_x_96) ;  /* 0x0000007000cc8947 */ /* 0x00cfea0003800000 */
.L_x_224:
        /* <DEDUP_REMOVED lines=10> */
[----:B------:R-:W-:Y:S01]  /*55d0*/  UMOV UR27, UR43 ;  /* 0x0000002b001b7c82 */ /* 0x000fe20008000000 */
[----:B------:R-:W-:Y:S01]  /*55e0*/  UMOV UR28, UR36 ;  /* 0x00000024001c7c82 */ /* 0x000fe20008000000 */
[----:B------:R-:W-:Y:S03]  /*55f0*/  @!P1 IMAD.MOV.U32 R0, RZ, RZ, 0x2000 ;  /* 0x00002000ff009424 */ /* 0x000fe600078e00ff */
        /* <DEDUP_REMOVED lines=11> */
.L_x_226:
[----:B------:R-:W-:Y:S01]  /*56b0*/  @!P1 IADD3 R2, P0, PT, R12, 0x580, RZ ;  /* 0x000005800c029810 */ /* 0x000fe20007f1e0ff */
[----:B------:R-:W-:Y:S01]  /*56c0*/  VOTEU.ALL UP0, P1 ;  /* 0x0000000000ff7886 */ /* 0x000fe20000800000 */
[----:B------:R-:W-:Y:S01]  /*56d0*/  UMOV UR8, 0x0 ;  /* 0x0000000000087882 */ /* 0x000fe20000000000 */
[----:B------:R-:W-:Y:S01]  /*56e0*/  UMOV UR9, 0x10000000 ;  /* 0x1000000000097882 */ /* 0x000fe20000000000 */
[----:B------:R-:W-:Y:S01]  /*56f0*/  @!P1 R2UR UR5, R2 ;  /* 0x00000000020592ca */ /* 0x000fe200000e0000 */
[----:B--2---:R-:W-:Y:S01]  /*5700*/  @!P1 IMAD.X R0, RZ, RZ, R13, P0 ;  /* 0x000000ffff009224 */ /* 0x004fe200000e060d */
[----:B------:R-:W-:Y:S01]  /*5710*/  @!UP0 UIADD3 UR18, UPT, UPT, UR42, 0x30, URZ ;  /* 0x000000302a128890 */ /* 0x000fe2000fffe0ff */
[----:B------:R-:W-:Y:S01]  /*5720*/  SHF.L.U32 R4, RZ, 0x1f, RZ ;  /* 0x0000001fff047819 */ /* 0x000fe200000006ff */
        /* <DEDUP_REMOVED lines=17> */
.L_x_228:
        /* <DEDUP_REMOVED lines=12> */
[----:B------:R-:W-:Y:S01]  /*5900*/  UMOV UR11, UR43 ;  /* 0x0000002b000b7c82 */ /* 0x000fe20008000000 */
[----:B------:R-:W-:Y:S02]  /*5910*/  UMOV UR12, UR36 ;  /* 0x00000024000c7c82 */ /* 0x000fe40008000000 */
        /* <DEDUP_REMOVED lines=10> */
.L_x_230:
        /* <DEDUP_REMOVED lines=24> */
.L_x_232:
[----:B------:R-:W-:Y:S01]  /*5b40*/  @!P1 IADD3 R2, P0, PT, R12, 0x580, RZ ;  /* 0x000005800c029810 */ /* 0x000fe20007f1e0ff */
[----:B------:R-:W-:Y:S01]  /*5b50*/  VOTEU.ALL UP0, P1 ;  /* 0x0000000000ff7886 */ /* 0x000fe20000800000 */
[----:B------:R-:W-:Y:S01]  /*5b60*/  UMOV UR6, 0x0 ;  /* 0x0000000000067882 */ /* 0x000fe20000000000 */
[----:B------:R-:W-:Y:S01]  /*5b70*/  UMOV UR7, 0x10000000 ;  /* 0x1000000000077882 */ /* 0x000fe20000000000 */
[----:B------:R-:W-:Y:S01]  /*5b80*/  @!P1 R2UR UR5, R2 ;  /* 0x00000000020592ca */ /* 0x000fe200000e0000 */
[----:B--2---:R-:W-:Y:S01]  /*5b90*/  @!P1 IMAD.X R0, RZ, RZ, R13, P0 ;  /* 0x000000ffff009224 */ /* 0x004fe200000e060d */
[----:B------:R-:W-:Y:S01]  /*5ba0*/  @!UP0 UIADD3 UR10, UPT, UPT, UR42, 0x60, URZ ;  /* 0x000000602a0a8890 */ /* 0x000fe2000fffe0ff */
[----:B------:R-:W-:Y:S01]  /*5bb0*/  VIADD R10, R10, 0x1 ;  /* 0x000000010a0a7836 */ /* 0x000fe20000000000 */
        /* <DEDUP_REMOVED lines=17> */
.L_x_234:
[----:B------:R-:W-:Y:S01]  /*5cd0*/  @!P1 IADD3 R2, P0, PT, R12, 0x580, RZ ;  /* 0x000005800c029810 */ /* 0x000fe20007f1e0ff */
[----:B------:R-:W-:Y:S01]  /*5ce0*/  VOTEU.ALL UP0, P1 ;  /* 0x0000000000ff7886 */ /* 0x000fe20000800000 */
[----:B------:R-:W-:Y:S01]  /*5cf0*/  UMOV UR6, 0x0 ;  /* 0x0000000000067882 */ /* 0x000fe20000000000 */
[----:B------:R-:W-:Y:S01]  /*5d00*/  UMOV UR7, 0x10000000 ;  /* 0x1000000000077882 */ /* 0x000fe20000000000 */
[----:B------:R-:W-:Y:S01]  /*5d10*/  @!P1 R2UR UR5, R2 ;  /* 0x00000000020592ca */ /* 0x000fe200000e0000 */
[----:B--2---:R-:W-:Y:S01]  /*5d20*/  @!P1 IMAD.X R0, RZ, RZ, R13, P0 ;  /* 0x000000ffff009224 */ /* 0x004fe200000e060d */
[----:B------:R-:W-:Y:S01]  /*5d30*/  @!UP0 UIADD3 UR10, UPT, UPT, UR42, 0x70, URZ ;  /* 0x000000702a0a8890 */ /* 0x000fe2000fffe0ff */
[----:B------:R-:W-:Y:S01]  /*5d40*/  R2UR UR19, R54 ;  /* 0x00000000361372ca */ /* 0x000fe200000e0000 */
[----:B------:R-:W-:Y:S01]  /*5d50*/  @!UP0 UIADD3 UR8, UPT, UPT, UR21, 0x6200, URZ ;  /* 0x0000620015088890 */ /* 0x000fe2000fffe0ff */
[----:B------:R-:W-:Y:S01]  /*5d60*/  R2UR UR18, R55 ;  /* 0x00000000371272ca */ /* 0x000fe200000e0000 */
[----:B------:R-:W-:Y:S01]  /*5d70*/  VOTEU.ALL UP0, P1 ;  /* 0x0000000000ff7886 */ /* 0x000fe20000800000 */
[----:B------:R-:W-:Y:S01]  /*5d80*/  @!P1 R2UR UR4, R0 ;  /* 0x00000000000492ca */ /* 0x000fe200000e0000 */
[----:B------:R-:W-:Y:S01]  /*5d90*/  UMOV UR9, UR17 ;  /* 0x0000001100097c82 */ /* 0x000fe20008000000 */
[----:B------:R-:W-:Y:S01]  /*5da0*/  UMOV UR11, UR43 ;  /* 0x0000002b000b7c82 */ /* 0x000fe20008000000 */
[----:B------:R-:W-:Y:S01]  /*5db0*/  UMOV UR12, UR36 ;  /* 0x00000024000c7c82 */ /* 0x000fe20008000000 */
[C---:B------:R-:W-:Y:S01]  /*5dc0*/  ISETP.NE.AND P0, PT, R10.reuse, 0x2, PT ;  /* 0x000000020a00780c */ /* 0x040fe20003f05270 */
[----:B------:R-:W-:Y:S01]  /*5dd0*/  UMOV UR36, UR29 ;  /* 0x0000001d00247c82 */ /* 0x000fe20008000000 */
[----:B------:R-:W-:Y:S01]  /*5de0*/  IMAD.U32 R6, RZ, RZ, UR5 ;  /* 0x00000005ff067e24 */ /* 0x000fe2000f8e00ff */
[----:B------:R-:W-:Y:S01]  /*5df0*/  UPLOP3.LUT UP3, UPT, UPT, UPT, UPT, 0x80, 0x8 ;  /* 0x000000000008789c */ /* 0x000fe20003f6f070 */
[----:B------:R-:W-:Y:S01]  /*5e00*/  SEL R0, RZ, 0x1, P0 ;  /* 0x00000001ff007807 */ /* 0x000fe20000000000 */
[----:B------:R-:W-:Y:S01]  /*5e10*/  UIADD3 UR28, UPT, UPT, UR13, UR19, URZ ;  /* 0x000000130d1c7290 */ /* 0x000fe2000fffe0ff */
[----:B------:R-:W-:Y:S01]  /*5e20*/  SEL R10, R10, RZ, P0 ;  /* 0x000000ff0a0a7207 */ /* 0x000fe20000000000 */
[----:B------:R-:W-:Y:S01]  /*5e30*/  UIADD3 UR24, UPT, UPT, UR14, UR18, URZ ;  /* 0x000000120e187290 */ /* 0x000fe2000fffe0ff */
[----:B------:R-:W-:Y:S01]  /*5e40*/  LOP3.LUT R9, R9, R0, RZ, 0x3c, !PT ;  /* 0x0000000009097212 */ /* 0x000fe200078e3cff */
[----:B------:R-:W-:Y:S01]  /*5e50*/  IMAD.U32 R7, RZ, RZ, UR4 ;  /* 0x00000004ff077e24 */ /* 0x000fe2000f8e00ff */
[----:B------:R-:W-:Y:S04]  /*5e60*/  @!P1 R2UR UR4, R6 ;  /* 0x00000000060492ca */ /* 0x000fe800000e0000 */
[----:B------:R-:W-:Y:S11]  /*5e70*/  @!P1 R2UR UR5, R7 ;  /* 0x00000000070592ca */ /* 0x000ff600000e0000 */
[----:B------:R-:W-:Y:S02]  /*5e80*/  @!UPT UIADD3 URZ, UPT, UPT, URZ, URZ, URZ ;  /* 0x000000fffffff290 */ /* 0x000fe4000fffe0ff */
[----:B------:R2:W-:Y:S01]  /*5e90*/  @!UP0 UTMALDG.3D [UR8], [UR4], desc[UR6] ;  /* 0x00000608040085b4 */ /* 0x0005e20008011000 */
[----:B------:R2:W-:Y:S01]  /*5ea0*/  @!P1 SYNCS.ARRIVE.TRANS64.RED.A0TR RZ, [UR21+0x58], R3 ;  /* 0x00005803ffff99a7 */ /* 0x0005e20008300415 */
[----:B------:R-:W-:Y:S01]  /*5eb0*/  SYNCS.ARRIVE.TRANS64.RED.A1T0 RZ, [UR16], RZ ;  /* 0x000000ffffff79a7 */ /* 0x000fe20008100410 */
[----:B------:R-:W-:Y:S05]  /*5ec0*/  BRA.U UP2, `(.L_x_102) ;  /* 0xffffffe902c87547 */ /* 0x000fea000b83ffff */
[----:B------:R-:W3:Y:S02]  /*5ed0*/  SYNCS.PHASECHK.TRANS64.TRYWAIT P0, [UR21+0x60], R5 ;  /* 0x00006005ff0075a7 */ /* 0x000ee40008001115 */
[----:B---3--:R-:W-:Y:S05]  /*5ee0*/  @!P0 BRA `(.L_x_103) ;  /* 0x0000006800ec8947 */ /* 0x008fea0003800000 */
.L_x_236:
[----:B------:R-:W4:Y:S02]  /*5ef0*/  SYNCS.PHASECHK.TRANS64.TRYWAIT P0, [UR21+0x68], R5 ;  /* 0x00006805ff0075a7 */ /* 0x000f240008001115 */
[----:B----4-:R-:W-:Y:S05]  /*5f00*/  @!P0 BRA `(.L_x_104) ;  /* 0x0000006800fc8947 */ /* 0x010fea0003800000 */
.L_x_238:
[----:B------:R-:W4:Y:S01]  /*5f10*/  SYNCS.PHASECHK.TRANS64.TRYWAIT P0, [UR21+0x70], R5 ;  /* 0x00007005ff0075a7 */ /* 0x000f220008001115 */
[----:B---3--:R-:W-:Y:S01]  /*5f20*/  HFMA2 R0, -RZ, RZ, 0, 5.9604644775390625e-08 ;  /* 0x00000001ff007431 */ /* 0x008fe200000001ff */
[----:B----4-:R-:W-:Y:S06]  /*5f30*/  @!P0 BRA `(.L_x_105) ;  /* 0x0000006c00088947 */ /* 0x010fec0003800000 */
.L_x_240:
[----:B---3--:R-:W-:Y:S02]  /*5f40*/  MOV R2, UR21 ;  /* 0x0000001500027c02 */ /* 0x008fe40008000f00 */
[----:B------:R-:W-:-:S07]  /*5f50*/  SHF.L.U32 R0, R0, 0x1f, RZ ;  /* 0x0000001f00007819 */ /* 0x000fce00000006ff */
.L_x_106:
[----:B---3--:R3:W4:Y:S02]  /*5f60*/  SYNCS.PHASECHK.TRANS64.TRYWAIT P0, [R2+URZ+0x78], R0 ;  /* 0x00007800020075a7 */ /* 0x00872400080011ff */
[----:B----4-:R-:W-:Y:S05]  /*5f70*/  @!P0 NANOSLEEP.SYNCS 0x989680 ;  /* 0x009896800000895d */ /* 0x010fea0003900000 */
[----:B------:R-:W4:Y:S02]  /*5f80*/  @!P0 SYNCS.PHASECHK.TRANS64 P0, [R2+URZ+0x78], R0 ;  /* 0x00007800020085a7 */ /* 0x000f2400080010ff */
[----:B-12-4-:R-:W-:Y:S05]  /*5f90*/  @P0 EXIT ;  /* 0x000000000000094d */ /* 0x016fea0003800000 */
[----:B------:R-:W-:Y:S05]  /*5fa0*/  BRA `(.L_x_106) ;  /* 0xfffffffc00ec7947 */ /* 0x000fea000383ffff */
.L_x_87:
[----:B------:R-:W-:-:S06]  /*5fb0*/  UISETP.GE.AND UP0, UPT, UR20, 0x4, UPT ;  /* 0x000000041400788c */ /* 0x000fcc000bf06270 */
[----:B------:R-:W-:-:S13]  /*5fc0*/  PLOP3.LUT P0, PT, PT, PT, UP0, 0x80, 0x8 ;  /* 0x000000000008781c */ /* 0x000fda0003f0f008 */
[----:B-1----:R-:W-:Y:S05]  /*5fd0*/  @!P0 EXIT ;  /* 0x000000000000894d */ /* 0x002fea0003800000 */
[----:B------:R-:W-:Y:S01]  /*5fe0*/  BAR.SYNC.DEFER_BLOCKING 0x6, 0xa0 ;  /* 0x0182800000007b1d */ /* 0x000fe20000010000 */
[C---:B------:R-:W-:Y:S01]  /*5ff0*/  IMAD.SHL.U32 R2, R66.reuse, 0x10, RZ ;  /* 0x0000001042027824 */ /* 0x040fe200078e00ff */
[C---:B------:R-:W-:Y:S01]  /*6000*/  SHF.L.U32 R23, R66.reuse, 0x10, RZ ;  /* 0x0000001042177819 */ /* 0x040fe200000006ff */
[C---:B------:R-:W-:Y:S01]  /*6010*/  IMAD.SHL.U32 R65, R66.reuse, 0x2, RZ ;  /* 0x0000000242417824 */ /* 0x040fe200078e00ff */
[----:B------:R-:W-:Y:S01]  /*6020*/  LOP3.LUT R67, R66, 0x60, RZ, 0xc0, !PT ;  /* 0x0000006042437812 */ /* 0x000fe200078ec0ff */
[----:B------:R-:W-:Y:S01]  /*6030*/  HFMA2 R61, -RZ, RZ, 0, 0 ;  /* 0x00000000ff3d7431 */ /* 0x000fe200000001ff */
[----:B------:R-:W-:Y:S02]  /*6040*/  UMOV UR43, 0x400 ;  /* 0x00000400002b7882 */ /* 0x000fe40000000000 */
[----:B------:R-:W1:Y:S01]  /*6050*/  LDC.64 R50, c[0x0][0x8b0] ;  /* 0x00022c00ff327b82 */ /* 0x000e620000000a00 */
[----:B------:R-:W-:Y:S01]  /*6060*/  ULEA UR43, UR52, UR43, 0x18 ;  /* 0x0000002b342b7291 */ /* 0x000fe2000f8ec0ff */
[----:B------:R-:W-:Y:S01]  /*6070*/  LOP3.LUT R3, R2, 0x60, RZ, 0xc0, !PT ;  /* 0x0000006002037812 */ /* 0x000fe200078ec0ff */
[----:B------:R-:W2:Y:S01]  /*6080*/  LDCU.64 UR6, c[0x0][0x890] ;  /* 0x00011200ff0677ac */ /* 0x000ea20008000a00 */
[C---:B------:R-:W-:Y:S01]  /*6090*/  LOP3.LUT R64, R66.reuse, 0x2, RZ, 0xc0, !PT ;  /* 0x0000000242407812 */ /* 0x040fe200078ec0ff */
[----:B------:R-:W-:Y:S01]  /*60a0*/  IMAD.MOV.U32 R22, RZ, RZ, RZ ;  /* 0x000000ffff167224 */ /* 0x000fe200078e00ff */
[----:B------:R-:W-:Y:S01]  /*60b0*/  LOP3.LUT R65, R3, 0xc, R65, 0xf8, !PT ;  /* 0x0000000c03417812 */ /* 0x000fe200078ef841 */
[----:B------:R-:W-:Y:S01]  /*60c0*/  UIADD3 UR4, UPT, UPT, UR43, 0x200, URZ ;  /* 0x000002002b047890 */ /* 0x000fe2000fffe0ff */
[----:B------:R-:W3:Y:S01]  /*60d0*/  LDC.64 R48, c[0x0][0x8a8] ;  /* 0x00022a00ff307b82 */ /* 0x000ee20000000a00 */
[----:B------:R-:W-:Y:S01]  /*60e0*/  LOP3.LUT R23, R23, 0x600000, RZ, 0xc0, !PT ;  /* 0x0060000017177812 */ /* 0x000fe200078ec0ff */
[----:B------:R-:W-:Y:S01]  /*60f0*/  IMAD.MOV.U32 R59, RZ, RZ, RZ ;  /* 0x000000ffff3b7224 */ /* 0x000fe200078e00ff */
[----:B------:R-:W-:Y:S01]  /*6100*/  LOP3.LUT R65, R65, 0x790, R2, 0xf8, !PT ;  /* 0x0000079041417812 */ /* 0x000fe200078ef802 */
[----:B------:R-:W4:Y:S01]  /*6110*/  LDCU UR63, c[0x0][0x370] ;  /* 0x00006e00ff3f77ac */ /* 0x000f220008000800 */
[----:B------:R-:W-:Y:S01]  /*6120*/  IMAD.U32 R57, RZ, RZ, UR4 ;  /* 0x00000004ff397e24 */ /* 0x000fe2000f8e00ff */
[----:B------:R-:W-:-:S02]  /*6130*/  LOP3.LUT R66, R66, 0x4, RZ, 0xc0, !PT ;  /* 0x0000000442427812 */ /* 0x000fc400078ec0ff */
[----:B------:R-:W-:Y:S01]  /*6140*/  MOV R62, RZ ;  /* 0x000000ff003e7202 */ /* 0x000fe20000000f00 */
[----:B------:R-:W4:Y:S01]  /*6150*/  LDS R0, [UR43+0x140] ;  /* 0x0001402bff007984 */ /* 0x000f220008000800 */
[----:B------:R-:W-:Y:S01]  /*6160*/  LEA R65, R65, R57, 0x2 ;  /* 0x0000003941417211 */ /* 0x000fe200078e10ff */
[----:B------:R-:W1:Y:S01]  /*6170*/  LDCU.64 UR54, c[0x0][0x348] ;  /* 0x00006900ff3677ac */ /* 0x000e620008000a00 */
[----:B--2---:R-:W-:Y:S01]  /*6180*/  IMAD.U32 R69, RZ, RZ, UR6 ;  /* 0x00000006ff457e24 */ /* 0x004fe2000f8e00ff */
[----:B------:R-:W-:Y:S02]  /*6190*/  MOV R68, UR7 ;  /* 0x0000000700447c02 */ /* 0x000fe40008000f00 */
[--C-:B------:R-:W-:Y:S01]  /*61a0*/  IMAD R64, R64, -0x10, R65.reuse ;  /* 0xfffffff040407824 */ /* 0x100fe200078e0241 */
[----:B------:R-:W2:Y:S01]  /*61b0*/  LDCU UR42, c[0x0][0xb0c] ;  /* 0x00016180ff2a77ac */ /* 0x000ea20008000800 */
[----:B------:R-:W-:Y:S01]  /*61c0*/  IMAD R63, R66, -0x10, R65 ;  /* 0xfffffff0423f7824 */ /* 0x000fe200078e0241 */
[----:B------:R-:W1:Y:S01]  /*61d0*/  LDCU UR39, c[0x0][0xb30] ;  /* 0x00016600ff2777ac */ /* 0x000e620008000800 */
[----:B------:R-:W1:Y:S01]  /*61e0*/  LDCU.64 UR60, c[0x0][0x888] ;  /* 0x00011100ff3c77ac */ /* 0x000e620008000a00 */
[----:B------:R-:W1:Y:S01]  /*61f0*/  LDCU.64 UR40, c[0x0][0xb28] ;  /* 0x00016500ff2877ac */ /* 0x000e620008000a00 */
[----:B------:R-:W1:Y:S01]  /*6200*/  LDCU.128 UR56, c[0x0][0xb10] ;  /* 0x00016200ff3877ac */ /* 0x000e620008000c00 */
[----:B------:R-:W1:Y:S01]  /*6210*/  LDCU UR62, c[0x0][0x374] ;  /* 0x00006e80ff3e77ac */ /* 0x000e620008000800 */
[----:B------:R-:W-:Y:S01]  /*6220*/  UMOV UR53, URZ ;  /* 0x000000ff00357c82 */ /* 0x000fe20008000000 */
[----:B------:R-:W-:Y:S01]  /*6230*/  UMOV UR47, URZ ;  /* 0x000000ff002f7c82 */ /* 0x000fe20008000000 */
[----:B-1234-:R-:W-:-:S07]  /*6240*/  IMAD.IADD R23, R0, 0x1, R23 ;  /* 0x0000000100177824 */ /* 0x01efce00078e0217 */
.L_x_182:
[----:B------:R-:W-:Y:S02]  /*6250*/  LEA R0, R59, UR43, 0x3 ;  /* 0x0000002b3b007c11 */ /* 0x000fe4000f8e18ff */
[----:B------:R-:W-:Y:S02]  /*6260*/  SHF.L.U32 R2, R61, 0x1f, RZ ;  /* 0x0000001f3d027819 */ /* 0x000fe400000006ff */
[----:B-1----:R-:W-:Y:S02]  /*6270*/  LEA R4, R59, UR43, 0x4 ;  /* 0x0000002b3b047c11 */ /* 0x002fe4000f8e20ff */
[----:B------:R-:W1:Y:S02]  /*6280*/  SYNCS.PHASECHK.TRANS64.TRYWAIT P0, [R0+URZ+0x90], R2 ;  /* 0x00009002000075a7 */ /* 0x000e6400080011ff */
[----:B-1-3--:R-:W-:Y:S05]  /*6290*/  @!P0 BRA `(.L_x_107) ;  /* 0x0000006800488947 */ /* 0x00afea0003800000 */
.L_x_241:
[----:B------:R-:W-:Y:S01]  /*62a0*/  R2UR UR7, R70 ;  /* 0x00000000460772ca */ /* 0x000fe200000e0000 */
[----:B------:R-:W2:Y:S01]  /*62b0*/  LDS.128 R4, [R4+0x120] ;  /* 0x0001200004047984 */ /* 0x000ea20000000c00 */
[----:B-1----:R-:W-:Y:S01]  /*62c0*/  VIADD R0, R0, 0xa0 ;  /* 0x000000a000007836 */ /* 0x002fe20000000000 */
[----:B------:R-:W-:Y:S04]  /*62d0*/  UISETP.GE.AND UP0, UPT, UR45, 0x1, UPT ;  /* 0x000000012d00788c */ /* 0x000fe8000bf06270 */
[----:B------:R-:W-:Y:S01]  /*62e0*/  PRMT R0, RZ, 0x654, R0 ;  /* 0x00000654ff007816 */ /* 0x000fe20000000000 */
[----:B------:R-:W-:Y:S01]  /*62f0*/  @!PT LDS RZ, [RZ] ;  /* 0x00000000fffff984 */ /* 0x000fe20000000800 */
[----:B------:R-:W-:Y:S01]  /*6300*/  @!PT LDS RZ, [RZ] ;  /* 0x00000000fffff984 */ /* 0x000fe20000000800 */
[----:B------:R-:W-:Y:S01]  /*6310*/  @!PT LDS RZ, [RZ] ;  /* 0x00000000fffff984 */ /* 0x000fe20000000800 */
[----:B------:R-:W-:Y:S01]  /*6320*/  @!PT LDS RZ, [RZ] ;  /* 0x00000000fffff984 */ /* 0x000fe20000000800 */
[----:B------:R1:W-:Y:S06]  /*6330*/  MEMBAR.ALL.CTA ;  /* 0x0000000000007992 */ /* 0x0003ec0000008000 */
[----:B-1----:R-:W1:Y:S02]  /*6340*/  FENCE.VIEW.ASYNC.S ;  /* 0x00000000000073c6 */ /* 0x002e640000000000 */
[----:B-1----:R1:W-:Y:S01]  /*6350*/  SYNCS.ARRIVE.TRANS64.RED.A1T0 RZ, [R0+URZ], RZ ;  /* 0x000000ff00ff79a7 */ /* 0x0023e200081004ff */
[----:B--2---:R-:W-:Y:S11]  /*6360*/  LOP3.LUT P0, RZ, R6, 0x1, RZ, 0xc0, !PT ;  /* 0x0000000106ff7812 */ /* 0x004ff6000780c0ff */
[----:B------:R-:W-:Y:S02]  /*6370*/  @!UPT UIADD3 URZ, UPT, UPT, URZ, URZ, URZ ;  /* 0x000000fffffff290 */ /* 0x000fe4000fffe0ff */
[----:B------:R-:W-:Y:S01]  /*6380*/  VOTEU.ANY UP1, P0 ;  /* 0x0000000000ff7886 */ /* 0x000fe20000020100 */
[----:B------:R-:W-:Y:S01]  /*6390*/  PLOP3.LUT P0, PT, PT, PT, UP1, 0x80, 0x8 ;  /* 0x000000000008781c */ /* 0x000fe20003f0f018 */
[----:B------:R-:W-:Y:S06]  /*63a0*/  UP2UR UR4, UPR, URZ, 0x2 ;  /* 0x00000002ff047883 */ /* 0x000fec0008000000 */
[----:B------:R-:W-:Y:S06]  /*63b0*/  IMAD.U32 R71, RZ, RZ, UR4 ;  /* 0x00000004ff477e24 */ /* 0x000fec000f8e00ff */
[----:B------:R-:W-:Y:S02]  /*63c0*/  @P0 SHF.R.U32.HI R2, RZ, 0x10, R5 ;  /* 0x00000010ff020819 */ /* 0x000fe40000011605 */
[----:B------:R-:W-:Y:S02]  /*63d0*/  @P0 MOV R3, R4 ;  /* 0x0000000400030202 */ /* 0x000fe40000000f00 */
[----:B------:R-:W-:Y:S02]  /*63e0*/  @P0 R2UR UR4, R2 ;  /* 0x00000000020402ca */ /* 0x000fe400000e0000 */
[----:B------:R-:W-:Y:S02]  /*63f0*/  @P0 LOP3.LUT R4, R5, 0xffff, RZ, 0xc0, !PT ;  /* 0x0000ffff05040812 */ /* 0x000fe400078ec0ff */
[----:B------:R-:W-:Y:S02]  /*6400*/  @P0 R2UR UR6, R3 ;  /* 0x00000000030602ca */ /* 0x000fe400000e0000 */
[----:B------:R-:W-:Y:S07]  /*6410*/  @P0 R2UR UR5, R4 ;  /* 0x00000000040502ca */ /* 0x000fee00000e0000 */
[----:B------:R-:W-:Y:S02]  /*6420*/  @UP1 UMOV UR7, UR4 ;  /* 0x0000000400071c82 */ /* 0x000fe40008000000 */
[----:B------:R-:W-:Y:S02]  /*6430*/  IMAD.U32 R70, RZ, RZ, UR7 ;  /* 0x00000007ff467e24 */ /* 0x000fe4000f8e00ff */
[----:B------:R-:W-:Y:S02]  /*6440*/  @UP1 UMOV UR38, UR6 ;  /* 0x0000000600261c82 */ /* 0x000fe40008000000 */
[----:B------:R-:W-:Y:S01]  /*6450*/  @UP1 UMOV UR37, UR5 ;  /* 0x0000000500251c82 */ /* 0x000fe20008000000 */
[----:B-1----:R-:W-:Y:S05]  /*6460*/  BRA.U !UP0, `(.L_x_108) ;  /* 0x0000000108cc7547 */ /* 0x002fea000b800000 */
[----:B------:R-:W1:Y:S01]  /*6470*/  LDCU UR12, c[0x0][0xb20] ;  /* 0x00016400ff0c77ac */ /* 0x000e620008000800 */
[----:B------:R-:W-:Y:S02]  /*6480*/  UIMAD.WIDE.U32 UR4, UR62, UR59, URZ ;  /* 0x0000003b3e0472a5 */ /* 0x000fe4000f8e00ff */
[----:B------:R-:W-:Y:S02]  /*6490*/  UIMAD.WIDE.U32 UR6, UR63, UR56, URZ ;  /* 0x000000383f0672a5 */ /* 0x000fe4000f8e00ff */
[----:B------:R-:W-:Y:S02]  /*64a0*/  UISETP.NE.AND UP0, UPT, UR58, 0x1, UPT ;  /* 0x000000013a00788c */ /* 0x000fe4000bf05270 */
[----:B------:R-:W-:Y:S02]  /*64b0*/  UIMAD.WIDE.U32 UR8, UR37, UR59, URZ ;  /* 0x0000003b250872a5 */ /* 0x000fe4000f8e00ff */
[----:B------:R-:W-:Y:S02]  /*64c0*/  UIMAD.WIDE.U32 UR10, UR38, UR56, URZ ;  /* 0x00000038260a72a5 */ /* 0x000fe4000f8e00ff */
[----:B------:R-:W-:Y:S02]  /*64d0*/  UISETP.NE.AND UP1, UPT, UR42, 0x1, UPT ;  /* 0x000000012a00788c */ /* 0x000fe4000bf25270 */
[----:B------:R-:W-:Y:S01]  /*64e0*/  UISETP.NE.AND UP2, UPT, UR45, 0x1, UPT ;  /* 0x000000012d00788c */ /* 0x000fe2000bf45270 */
[----:B------:R-:W-:Y:S02]  /*64f0*/  UMOV UR4, UR5 ;  /* 0x0000000500047c82 */ /* 0x000fe40008000000 */
[----:B-1----:R-:W-:Y:S03]  /*6500*/  USHF.R.U32.HI UR5, URZ, UR12, UR4 ;  /* 0x0000000cff057299 */ /* 0x002fe60008011604 */
[----:B------:R-:W-:Y:S02]  /*6510*/  UMOV UR4, UR7 ;  /* 0x0000000700047c82 */ /* 0x000fe40008000000 */
[----:B------:R-:W-:Y:S02]  /*6520*/  USHF.R.U32.HI UR7, URZ, UR57, UR4 ;  /* 0x00000039ff077299 */ /* 0x000fe40008011604 */
[----:B------:R-:W-:Y:S02]  /*6530*/  USEL UR4, UR62, UR5, !UP0 ;  /* 0x000000053e047287 */ /* 0x000fe4000c000000 */
[----:B------:R-:W-:Y:S01]  /*6540*/  USEL UR7, UR63, UR7, !UP1 ;  /* 0x000000073f077287 */ /* 0x000fe2000c800000 */
[----:B------:R-:W-:Y:S01]  /*6550*/  UMOV UR5, UR9 ;  /* 0x0000000900057c82 */ /* 0x000fe20008000000 */
[----:B------:R-:W-:Y:S02]  /*6560*/  UIMAD.WIDE.U32 UR8, UR4, UR40, URZ ;  /* 0x00000028040872a5 */ /* 0x000fe4000f8e00ff */
[----:B------:R-:W-:Y:S03]  /*6570*/  USHF.R.U32.HI UR6, URZ, UR12, UR5 ;  /* 0x0000000cff067299 */ /* 0x000fe60008011605 */
[----:B------:R-:W-:Y:S01]  /*6580*/  UMOV UR5, UR11 ;  /* 0x0000000b00057c82 */ /* 0x000fe20008000000 */
[----:B------:R-:W-:Y:S02]  /*6590*/  UIMAD.WIDE.U32 UR10, UR7, UR40, URZ ;  /* 0x00000028070a72a5 */ /* 0x000fe4000f8e00ff */
[----:B------:R-:W-:Y:S02]  /*65a0*/  USHF.R.U32.HI UR12, URZ, UR57, UR5 ;  /* 0x00000039ff0c7299 */ /* 0x000fe40008011605 */
[----:B------:R-:W-:Y:S01]  /*65b0*/  USEL UR6, UR37, UR6, !UP0 ;  /* 0x0000000625067287 */ /* 0x000fe2000c000000 */
[----:B------:R-:W-:Y:S02]  /*65c0*/  UMOV UR5, UR9 ;  /* 0x0000000900057c82 */ /* 0x000fe40008000000 */
[----:B------:R-:W-:Y:S01]  /*65d0*/  UMOV UR10, UR11 ;  /* 0x0000000b000a7c82 */ /* 0x000fe20008000000 */
[----:B------:R-:W-:Y:S02]  /*65e0*/  @UP2 USHF.R.U32.HI UR4, URZ, UR41, UR5 ;  /* 0x00000029ff042299 */ /* 0x000fe40008011605 */
[----:B------:R-:W-:Y:S02]  /*65f0*/  @UP2 USHF.R.U32.HI UR7, URZ, UR41, UR10 ;  /* 0x00000029ff072299 */ /* 0x000fe4000801160a */
[----:B------:R-:W-:Y:S02]  /*6600*/  UIMAD UR4, UR45, UR4, URZ ;  /* 0x000000042d0472a4 */ /* 0x000fe4000f8e02ff */
[----:B------:R-:W-:Y:S02]  /*6610*/  UIMAD.WIDE.U32 UR10, UR6, UR40, URZ ;  /* 0x00000028060a72a5 */ /* 0x000fe4000f8e00ff */
[----:B------:R-:W-:Y:S02]  /*6620*/  USEL UR5, UR38, UR12, !UP1 ;  /* 0x0000000c26057287 */ /* 0x000fe4000c800000 */
[----:B------:R-:W-:Y:S02]  /*6630*/  UIMAD UR8, UR45, UR7, URZ ;  /* 0x000000072d0872a4 */ /* 0x000fe4000f8e02ff */
[----:B------:R-:W-:Y:S03]  /*6640*/  UISETP.GE.AND UP0, UPT, UR6, UR4, UPT ;  /* 0x000000040600728c */ /* 0x000fe6000bf06270 */
[----:B------:R-:W-:Y:S01]  /*6650*/  UMOV UR4, UR11 ;  /* 0x0000000b00047c82 */ /* 0x000fe20008000000 */
[----:B------:R-:W-:Y:S02]  /*6660*/  UISETP.GE.OR UP0, UPT, UR5, UR8, UP0 ;  /* 0x000000080500728c */ /* 0x000fe40008706670 */
[----:B------:R-:W-:Y:S02]  /*6670*/  USHF.R.U32.HI UR4, URZ, UR41, UR4 ;  /* 0x00000029ff047299 */ /* 0x000fe40008011604 */
[----:B------:R-:W-:Y:S02]  /*6680*/  UIMAD.WIDE.U32 UR8, UR5, UR40, URZ ;  /* 0x00000028050872a5 */ /* 0x000fe4000f8e00ff */
[----:B------:R-:W-:Y:S02]  /*6690*/  USEL UR11, UR6, UR4, !UP2 ;  /* 0x00000004060b7287 */ /* 0x000fe4000d000000 */
[----:B------:R-:W-:Y:S02]  /*66a0*/  UIADD3 UR8, UPT, UPT, -UR5, URZ, URZ ;  /* 0x000000ff05087290 */ /* 0x000fe4000fffe1ff */
[----:B------:R-:W-:Y:S01]  /*66b0*/  UIADD3 UR10, UPT, UPT, -UR11, URZ, URZ ;  /* 0x000000ff0b0a7290 */ /* 0x000fe2000fffe1ff */
[----:B------:R-:W-:Y:S01]  /*66c0*/  @!UP0 UMOV UR4, UR9 ;  /* 0x0000000900048c82 */ /* 0x000fe20008000000 */
[----:B------:R-:W-:Y:S02]  /*66d0*/  UIADD3 UR9, UPT, UPT, -UR6, URZ, URZ ;  /* 0x000000ff06097290 */ /* 0x000fe4000fffe1ff */
[----:B------:R-:W-:Y:S02]  /*66e0*/  @!UP0 USHF.R.U32.HI UR4, URZ, UR41, UR4 ;  /* 0x00000029ff048299 */ /* 0x000fe40008011604 */
[----:B------:R-:W-:Y:S02]  /*66f0*/  UIMAD UR10, UR45, UR10, UR6 ;  /* 0x0000000a2d0a72a4 */ /* 0x000fe4000f8e0206 */
[----:B------:R-:W-:Y:S04]  /*6700*/  @!UP0 USEL UR4, UR5, UR4, !UP2 ;  /* 0x0000000405048287 */ /* 0x000fe8000d000000 */
[----:B------:R-:W-:Y:S02]  /*6710*/  @!UP0 UIMAD UR10, UR7, UR10, UR4 ;  /* 0x0000000a070a82a4 */ /* 0x000fe4000f8e0204 */
[----:B------:R-:W-:Y:S02]  /*6720*/  @!UP0 UIADD3 UR11, UPT, UPT, UR11, -UR4, URZ ;  /* 0x800000040b0b8290 */ /* 0x000fe4000fffe0ff */
[----:B------:R-:W-:Y:S02]  /*6730*/  UIMAD UR7, UR42, UR8, UR38 ;  /* 0x000000082a0772a4 */ /* 0x000fe4000f8e0226 */
[----:B------:R-:W-:Y:S02]  /*6740*/  @!UP0 UIMAD UR6, UR11, UR45, UR5 ;  /* 0x0000002d0b0682a4 */ /* 0x000fe4000f8e0205 */
[----:B------:R-:W-:Y:S01]  /*6750*/  UIMAD UR4, UR58, UR9, UR37 ;  /* 0x000000093a0472a4 */ /* 0x000fe2000f8e0225 */
[----:B------:R-:W-:Y:S02]  /*6760*/  @!UP0 UMOV UR5, UR10 ;  /* 0x0000000a00058c82 */ /* 0x000fe40008000000 */
[----:B------:R-:W-:Y:S02]  /*6770*/  UIMAD UR38, UR5, UR42, UR7 ;  /* 0x0000002a052672a4 */ /* 0x000fe4000f8e0207 */
[----:B------:R-:W-:Y:S11]  /*6780*/  UIMAD UR37, UR6, UR58, UR4 ;  /* 0x0000003a062572a4 */ /* 0x000ff6000f8e0204 */
[----:B------:R-:W-:Y:S01]  /*6790*/  @!UPT UIADD3 URZ, UPT, UPT, URZ, URZ, URZ ;  /* 0x000000fffffff290 */ /* 0x000fe2000fffe0ff */
.L_x_108:
[----:B------:R-:W-:Y:S01]  /*67a0*/  UISETP.NE.AND UP0, UPT, UR39, 0x1, UPT ;  /* 0x000000012700788c */ /* 0x000fe2000bf05270 */
[----:B------:R-:W-:Y:S01]  /*67b0*/  LOP3.LUT P0, RZ, R57, 0x1b0, RZ, 0xc0, !PT ;  /* 0x000001b039ff7812 */ /* 0x000fe2000780c0ff */
[----:B------:R-:W-:Y:S01]  /*67c0*/  USHF.L.U32 UR50, UR24, 0x7, URZ ;  /* 0x0000000718327899 */ /* 0x000fe200080006ff */
[----:B------:R-:W-:Y:S01]  /*67d0*/  BSSY.RECONVERGENT B6, `(.L_x_109) ;  /* 0x0000034000067945 */ /* 0x000fe20003800200 */
[----:B------:R-:W-:Y:S01]  /*67e0*/  USHF.L.U32 UR49, UR28, 0x7, URZ ;  /* 0x000000071c317899 */ /* 0x000fe200080006ff */
[----:B------:R-:W-:Y:S06]  /*67f0*/  IADD3 R59, PT, PT, R59, 0x1, RZ ;  /* 0x000000013b3b7810 */ /* 0x000fec0007ffe0ff */
[----:B------:R-:W1:Y:S01]  /*6800*/  @!UP0 LDCU.128 UR12, c[0x0][0xb10] ;  /* 0x00016200ff0c87ac */ /* 0x000e620008000c00 */
[----:B------:R-:W2:Y:S01]  /*6810*/  @!UP0 LDCU UR5, c[0x0][0xb0c] ;  /* 0x00016180ff0587ac */ /* 0x000ea20008000800 */
[----:B------:R-:W3:Y:S01]  /*6820*/  @!UP0 LDCU UR10, c[0x0][0xb20] ;  /* 0x00016400ff0a87ac */ /* 0x000ee20008000800 */
[----:B-1----:R-:W-:Y:S02]  /*6830*/  UIMAD.WIDE.U32 UR8, UR38, UR12, URZ ;  /* 0x0000000c260872a5 */ /* 0x002fe4000f8e00ff */
[----:B------:R-:W-:Y:S02]  /*6840*/  UIMAD.WIDE.U32 UR6, UR37, UR15, URZ ;  /* 0x0000000f250672a5 */ /* 0x000fe4000f8e00ff */
[----:B------:R-:W-:Y:S03]  /*6850*/  @!UP0 UISETP.NE.AND UP1, UPT, UR14, 0x1, UPT ;  /* 0x000000010e00888c */ /* 0x000fe6000bf25270 */
[----:B------:R-:W-:Y:S01]  /*6860*/  @!UP0 UMOV UR4, UR9 ;  /* 0x0000000900048c82 */ /* 0x000fe20008000000 */
[----:B--2---:R-:W-:Y:S02]  /*6870*/  @!UP0 UISETP.NE.AND UP2, UPT, UR5, 0x1, UPT ;  /* 0x000000010500888c */ /* 0x004fe4000bf45270 */
[----:B------:R-:W-:Y:S01]  /*6880*/  @!UP0 USHF.R.U32.HI UR4, URZ, UR13, UR4 ;  /* 0x0000000dff048299 */ /* 0x000fe20008011604 */
[----:B------:R-:W-:Y:S02]  /*6890*/  @!UP0 UMOV UR6, UR7 ;  /* 0x0000000700068c82 */ /* 0x000fe40008000000 */
[----:B---3--:R-:W-:Y:S02]  /*68a0*/  @!UP0 USHF.R.U32.HI UR6, URZ, UR10, UR6 ;  /* 0x0000000aff068299 */ /* 0x008fe40008011606 */
[----:B------:R-:W-:Y:S02]  /*68b0*/  @!UP0 USEL UR7, UR38, UR4, !UP2 ;  /* 0x0000000426078287 */ /* 0x000fe4000d000000 */
[----:B------:R-:W-:Y:S04]  /*68c0*/  @!UP0 USEL UR6, UR37, UR6, !UP1 ;  /* 0x0000000625068287 */ /* 0x000fe8000c800000 */
[----:B------:R-:W-:Y:S02]  /*68d0*/  @!UP0 UIADD3 UR4, UPT, UPT, -UR7, UR6, URZ ;  /* 0x0000000607048290 */ /* 0x000fe4000fffe1ff */
[----:B------:R-:W-:Y:S02]  /*68e0*/  @!UP0 UIADD3 UR6, UPT, UPT, UR7, -UR6, URZ ;  /* 0x8000000607068290 */ /* 0x000fe4000fffe0ff */
[----:B------:R-:W-:Y:S02]  /*68f0*/  @!UP0 UIMAD UR38, UR4, UR5, UR38 ;  /* 0x00000005042682a4 */ /* 0x000fe4000f8e0226 */
[----:B------:R-:W-:Y:S01]  /*6900*/  @!UP0 UIMAD UR37, UR6, UR14, UR37 ;  /* 0x0000000e062582a4 */ /* 0x000fe2000f8e0225 */
[----:B------:R-:W-:Y:S11]  /*6910*/  @!P0 BRA `(.L_x_110) ;  /* 0x00000000007c8947 */ /* 0x000ff60003800000 */
[----:B------:R-:W1:Y:S01]  /*6920*/  LDCU.64 UR8, c[0x4][0x80] ;  /* 0x01001000ff0877ac */ /* 0x000e620008000a00 */
[----:B------:R-:W-:Y:S01]  /*6930*/  MOV R2, 0x0 ;  /* 0x0000000000027802 */ /* 0x000fe20000000f00 */
[----:B------:R-:W-:Y:S02]  /*6940*/  HFMA2 R12, -RZ, RZ, 0, 5.9604644775390625e-08 ;  /* 0x00000001ff0c7431 */ /* 0x000fe400000001ff */
[----:B------:R-:W-:Y:S01]  /*6950*/  IMAD.MOV.U32 R8, RZ, RZ, 0x70 ;  /* 0x00000070ff087424 */ /* 0x000fe200078e00ff */
[----:B------:R2:W3:Y:S01]  /*6960*/  LDC.64 R14, c[0x4][R2] ;  /* 0x01000000020e7b82 */ /* 0x0004e20000000a00 */
[----:B------:R-:W4:Y:S01]  /*6970*/  LDCU.64 UR6, c[0x4][0x88] ;  /* 0x01001100ff0677ac */ /* 0x000f220008000a00 */
[----:B------:R-:W-:Y:S01]  /*6980*/  IMAD.MOV.U32 R13, RZ, RZ, RZ ;  /* 0x000000ffff0d7224 */ /* 0x000fe200078e00ff */
[----:B------:R-:W2:Y:S01]  /*6990*/  LDCU.64 UR4, c[0x4][0x8] ;  /* 0x01000100ff0477ac */ /* 0x000ea20008000a00 */
[----:B-1----:R-:W-:Y:S01]  /*69a0*/  MOV R5, UR9 ;  /* 0x0000000900057c02 */ /* 0x002fe20008000f00 */
[----:B------:R-:W-:Y:S01]  /*69b0*/  IMAD.U32 R4, RZ, RZ, UR8 ;  /* 0x00000008ff047e24 */ /* 0x000fe2000f8e00ff */
[----:B----4-:R-:W-:Y:S01]  /*69c0*/  MOV R7, UR7 ;  /* 0x0000000700077c02 */ /* 0x010fe20008000f00 */
[----:B------:R-:W-:Y:S01]  /*69d0*/  IMAD.U32 R6, RZ, RZ, UR6 ;  /* 0x00000006ff067e24 */ /* 0x000fe2000f8e00ff */
[----:B--2---:R-:W-:Y:S01]  /*69e0*/  MOV R11, UR5 ;  /* 0x00000005000b7c02 */ /* 0x004fe20008000f00 */
[----:B------:R-:W-:Y:S02]  /*69f0*/  IMAD.U32 R10, RZ, RZ, UR4 ;  /* 0x00000004ff0a7e24 */ /* 0x000fe4000f8e00ff */
[----:B------:R-:W-:Y:S07]  /*6a00*/  LEPC R20, `(.L_x_111) ;  /* 0x000000001014794e */ /* 0x000fee0000000000 */
[----:B---3-5:R-:W-:Y:S05]  /*6a10*/  CALL.ABS.NOINC R14 ;  /* 0x000000000e007343 */ /* 0x028fea0003c00000 */
.L_x_111:
[----:B------:R-:W1:Y:S01]  /*6a20*/  LDCU.64 UR8, c[0x4][0x80] ;  /* 0x01001000ff0877ac */ /* 0x000e620008000a00 */
[----:B------:R-:W2:Y:S01]  /*6a30*/  LDC.64 R2, c[0x4][R2] ;  /* 0x0100000002027b82 */ /* 0x000ea20000000a00 */
[----:B------:R-:W-:Y:S02]  /*6a40*/  HFMA2 R12, -RZ, RZ, 0, 5.9604644775390625e-08 ;  /* 0x00000001ff0c7431 */ /* 0x000fe400000001ff */
[----:B------:R-:W-:Y:S02]  /*6a50*/  IMAD.MOV.U32 R8, RZ, RZ, 0x70 ;  /* 0x00000070ff087424 */ /* 0x000fe400078e00ff */
[----:B------:R-:W-:Y:S01]  /*6a60*/  IMAD.MOV.U32 R13, RZ, RZ, RZ ;  /* 0x000000ffff0d7224 */ /* 0x000fe200078e00ff */
[----:B------:R-:W3:Y:S01]  /*6a70*/  LDCU.64 UR6, c[0x4][0x88] ;  /* 0x01001100ff0677ac */ /* 0x000ee20008000a00 */
[----:B------:R-:W4:Y:S01]  /*6a80*/  LDCU.64 UR4, c[0x4][0x8] ;  /* 0x01000100ff0477ac */ /* 0x000f220008000a00 */
[----:B-1----:R-:W-:Y:S02]  /*6a90*/  MOV R4, UR8 ;  /* 0x0000000800047c02 */ /* 0x002fe40008000f00 */
[----:B------:R-:W-:Y:S02]  /*6aa0*/  MOV R5, UR9 ;  /* 0x0000000900057c02 */ /* 0x000fe40008000f00 */
[----:B---3--:R-:W-:Y:S01]  /*6ab0*/  MOV R7, UR7 ;  /* 0x0000000700077c02 */ /* 0x008fe20008000f00 */
[----:B------:R-:W-:Y:S01]  /*6ac0*/  IMAD.U32 R6, RZ, RZ, UR6 ;  /* 0x00000006ff067e24 */ /* 0x000fe2000f8e00ff */
[----:B----4-:R-:W-:Y:S01]  /*6ad0*/  MOV R11, UR5 ;  /* 0x00000005000b7c02 */ /* 0x010fe20008000f00 */
[----:B------:R-:W-:Y:S02]  /*6ae0*/  IMAD.U32 R10, RZ, RZ, UR4 ;  /* 0x00000004ff0a7e24 */ /* 0x000fe4000f8e00ff */
[----:B------:R-:W-:Y:S07]  /*6af0*/  LEPC R20, `(.L_x_110) ;  /* 0x000000001014794e */ /* 0x000fee0000000000 */
[----:B--2---:R-:W-:Y:S05]  /*6b00*/  CALL.ABS.NOINC R2 ;  /* 0x0000000002007343 */ /* 0x004fea0003c00000 */
.L_x_110:
[----:B------:R-:W-:Y:S05]  /*6b10*/  BSYNC.RECONVERGENT B6 ;  /* 0x0000000000067941 */ /* 0x000fea0003800200 */
.L_x_109:
[----:B------:R-:W-:Y:S02]  /*6b20*/  R2UR UR6, R56 ;  /* 0x00000000380672ca */ /* 0x000fe400000e0000 */
[----:B------:R-:W-:Y:S02]  /*6b30*/  R2UR UR5, R69 ;  /* 0x00000000450572ca */ /* 0x000fe400000e0000 */
[----:B------:R-:W-:Y:S02]  /*6b40*/  R2UR UR4, R68 ;  /* 0x00000000440472ca */ /* 0x000fe400000e0000 */
[----:B------:R-:W-:Y:S02]  /*6b50*/  ISETP.NE.U32.AND P4, PT, R50, RZ, PT ;  /* 0x000000ff3200720c */ /* 0x000fe40003f85070 */
[----:B------:R-:W-:Y:S02]  /*6b60*/  ISETP.NE.U32.AND P2, PT, RZ, UR60, PT ;  /* 0x0000003cff007c0c */ /* 0x000fe4000bf45070 */
[----:B------:R-:W-:Y:S02]  /*6b70*/  ISETP.NE.AND.EX P4, PT, R51, RZ, PT, P4 ;  /* 0x000000ff3300720c */ /* 0x000fe40003f85340 */
[----:B------:R-:W-:Y:S01]  /*6b80*/  ISETP.NE.AND.EX P2, PT, RZ, UR61, PT, P2 ;  /* 0x0000003dff007c0c */ /* 0x000fe2000bf45320 */
[----:B------:R-:W-:Y:S02]  /*6b90*/  UISETP.NE.AND UP2, UPT, UR6, URZ, UPT ;  /* 0x000000ff0600728c */ /* 0x000fe4000bf45270 */
[----:B------:R-:W-:Y:S04]  /*6ba0*/  UISETP.NE.U32.AND UP0, UPT, UR5, URZ, UPT ;  /* 0x000000ff0500728c */ /* 0x000fe8000bf05070 */
[----:B------:R-:W-:Y:S01]  /*6bb0*/  UISETP.NE.AND.EX UP1, UPT, UR4, URZ, UPT, UP0 ;  /* 0x000000ff0400728c */ /* 0x000fe2000bf25300 */
[----:B------:R-:W-:Y:S01]  /*6bc0*/  PLOP3.LUT P1, PT, PT, PT, UP2, 0x80, 0x8 ;  /* 0x000000000008781c */ /* 0x000fe20003f2f028 */
[----:B------:R-:W-:Y:S03]  /*6bd0*/  UPLOP3.LUT UP0, UPT, UPT, UPT, UPT, 0x40, 0x4 ;  /* 0x000000000004789c */ /* 0x000fe60003f0e870 */
[----:B------:R-:W-:Y:S06]  /*6be0*/  @UP2 UPLOP3.LUT UP0, UPT, UPT, UPT, UP1, 0x80, 0x8 ;  /* 0x000000000008289c */ /* 0x000fec0003f0f010 */
[----:B------:R-:W-:Y:S01]  /*6bf0*/  PLOP3.LUT P0, PT, PT, PT, UP0, 0x80, 0x8 ;  /* 0x000000000008781c */ /* 0x000fe20003f0f008 */
[----:B------:R-:W-:Y:S01]  /*6c00*/  @!UPT UIADD3 URZ, UPT, UPT, URZ, URZ, URZ ;  /* 0x000000fffffff290 */ /* 0x000fe2000fffe0ff */
[----:B------:R-:W-:Y:S11]  /*6c10*/  BRA.U !UP1, `(.L_x_112) ;  /* 0x0000000109407547 */ /* 0x000ff6000b800000 */
[----:B------:R-:W-:Y:S01]  /*6c20*/  UISETP.NE.U32.AND UP0, UPT, UR60, URZ, UPT ;  /* 0x000000ff3c00728c */ /* 0x000fe2000bf05070 */
[----:B------:R-:W-:Y:S01]  /*6c30*/  R2UR UR6, R69 ;  /* 0x00000000450672ca */ /* 0x000fe200000e0000 */
[----:B------:R-:W1:Y:S01]  /*6c40*/  LDCU.64 UR8, c[0x0][0x358] ;  /* 0x00006b00ff0877ac */ /* 0x000e620008000a00 */
[----:B------:R-:W-:Y:S02]  /*6c50*/  HFMA2 R52, -RZ, RZ, 0, 5.9604644775390625e-08 ;  /* 0x00000001ff347431 */ /* 0x000fe400000001ff */
[----:B------:R-:W-:Y:S01]  /*6c60*/  IMAD.MOV.U32 R0, RZ, RZ, 0x1 ;  /* 0x00000001ff007424 */ /* 0x000fe200078e00ff */
[----:B------:R-:W-:Y:S06]  /*6c70*/  UISETP.NE.AND.EX UP0, UPT, UR61, URZ, UPT, UP0 ;  /* 0x000000ff3d00728c */ /* 0x000fec000bf05300 */
[----:B------:R-:W-:Y:S05]  /*6c80*/  PLOP3.LUT P3, PT, PT, PT, UP0, 0x80, 0x8 ;  /* 0x000000000008781c */ /* 0x000fea0003f6f008 */
[----:B------:R-:W2:Y:S01]  /*6c90*/  @UP0 LDCU.64 UR4, c[0x0][0x888] ;  /* 0x00011100ff0407ac */ /* 0x000ea20008000a00 */
[----:B------:R-:W-:Y:S07]  /*6ca0*/  @UP0 UIMAD UR6, UR36, UR6, URZ ;  /* 0x00000006240602a4 */ /* 0x000fee000f8e02ff */
[----:B------:R-:W-:Y:S01]  /*6cb0*/  @!P3 PRMT R52, R0, 0x7610, R52 ;  /* 0x000076100034b816 */ /* 0x000fe20000000034 */
[----:B--2---:R-:W-:Y:S06]  /*6cc0*/  @UP0 UIMAD.WIDE UR4, UR6, 0x4, UR4 ;  /* 0x00000004060408a5 */ /* 0x004fec000f8e0204 */
[----:B------:R-:W-:Y:S02]  /*6cd0*/  IMAD.U32 R2, RZ, RZ, UR4 ;  /* 0x00000004ff027e24 */ /* 0x000fe4000f8e00ff */
[----:B------:R-:W-:Y:S03]  /*6ce0*/  IMAD.U32 R3, RZ, RZ, UR5 ;  /* 0x00000005ff037e24 */ /* 0x000fe6000f8e00ff */
[----:B------:R-:W2:Y:S02]  /*6cf0*/  @!UP0 LDCU UR4, c[0x0][0x880] ;  /* 0x00011000ff0487ac */ /* 0x000ea40008000800 */
[----:B-1---5:R1:W5:Y:S02]  /*6d00*/  @P3 LDG.E R27, desc[UR8][R2.64] ;  /* 0x00000008021b3981 */ /* 0x022364000c1e1900 */
[----:B-12---:R-:W-:Y:S02]  /*6d10*/  @!P3 MOV R27, UR4 ;  /* 0x00000004001bbc02 */ /* 0x006fe40008000f00 */
.L_x_112:
[----:B------:R-:W-:Y:S05]  /*6d20*/  @!P4 BRA `(.L_x_113) ;  /* 0x000000000024c947 */ /* 0x000fea0003800000 */
[----:B------:R-:W-:Y:S01]  /*6d30*/  ISETP.NE.U32.AND P3, PT, R48, RZ, PT ;  /* 0x000000ff3000720c */ /* 0x000fe20003f65070 */
[----:B------:R-:W1:Y:S03]  /*6d40*/  LDCU.64 UR4, c[0x0][0x358] ;  /* 0x00006b00ff0477ac */ /* 0x000e660008000a00 */
[----:B------:R-:W-:Y:S11]  /*6d50*/  ISETP.NE.AND.EX P3, PT, R49, RZ, PT, P3 ;  /* 0x000000ff3100720c */ /* 0x000ff60003f65330 */
[----:B------:R-:W-:Y:S02]  /*6d60*/  @!UPT UIADD3 URZ, UPT, UPT, URZ, URZ, URZ ;  /* 0x000000fffffff290 */ /* 0x000fe4000fffe0ff */
[----:B------:R-:W2:Y:S01]  /*6d70*/  @P3 LDC.64 R2, c[0x0][0x8a8] ;  /* 0x00022a00ff023b82 */ /* 0x000ea20000000a00 */
[----:B------:R-:W-:Y:S04]  /*6d80*/  @P3 IMAD R0, R50, UR36, RZ ;  /* 0x0000002432003c24 */ /* 0x000fe8000f8e02ff */
[----:B--2---:R-:W-:Y:S05]  /*6d90*/  @P3 IMAD.WIDE R2, R0, 0x4, R2 ;  /* 0x0000000400023825 */ /* 0x004fea00078e0202 */
[----:B-1---5:R1:W5:Y:S02]  /*6da0*/  @P3 LDG.E R24, desc[UR4][R2.64] ;  /* 0x0000000402183981 */ /* 0x022364000c1e1900 */
[----:B-1----:R-:W2:Y:S02]  /*6db0*/  @!P3 LDC R24, c[0x0][0x8a0] ;  /* 0x00022800ff18bb82 */ /* 0x002ea40000000800 */
.L_x_113:
[----:B-----5:R-:W-:Y:S01]  /*6dc0*/  FSETP.NEU.AND P3, PT, R27, RZ, PT ;  /* 0x000000ff1b00720b */ /* 0x020fe20003f6d000 */
[----:B------:R-:W-:Y:S01]  /*6dd0*/  BSSY B1, `(.L_x_114) ;  /* 0x0000038000017945 */ /* 0x000fe20003800000 */
[----:B------:R-:W-:Y:S01]  /*6de0*/  SEL R3, RZ, 0xffffffff, P2 ;  /* 0xffffffffff037807 */ /* 0x000fe20001000000 */
[----:B------:R-:W-:Y:S01]  /*6df0*/  IMAD.MOV.U32 R74, RZ, RZ, 0x1 ;  /* 0x00000001ff4a7424 */ /* 0x000fe200078e00ff */
[----:B------:R-:W-:Y:S01]  /*6e00*/  @P1 LOP3.LUT P2, RZ, R52, 0xff, RZ, 0xc0, !PT ;  /* 0x000000ff34ff1812 */ /* 0x000fe2000784c0ff */
[----:B------:R-:W-:Y:S01]  /*6e10*/  IMAD R25, R22, 0x80, R23 ;  /* 0x0000008016197824 */ /* 0x000fe200078e0217 */
[----:B------:R-:W-:Y:S01]  /*6e20*/  @P1 SEL R0, RZ, 0xffffffff, P3 ;  /* 0xffffffffff001807 */ /* 0x000fe20001800000 */
[----:B------:R-:W-:Y:S01]  /*6e30*/  IMAD R60, R66, -0x10, R64 ;  /* 0xfffffff0423c7824 */ /* 0x000fe200078e0240 */
[----:B------:R-:W-:Y:S01]  /*6e40*/  LEA R73, R22, UR43, 0x3 ;  /* 0x0000002b16497c11 */ /* 0x000fe2000f8e18ff */
[----:B------:R-:W-:Y:S01]  /*6e50*/  IMAD.MOV.U32 R26, RZ, RZ, RZ ;  /* 0x000000ffff1a7224 */ /* 0x000fe200078e00ff */
[C---:B------:R-:W-:Y:S02]  /*6e60*/  @P0 SEL R0, R3.reuse, R0, !P2 ;  /* 0x0000000003000207 */ /* 0x040fe40005000000 */
[----:B------:R-:W-:Y:S02]  /*6e70*/  CS2R R38, SRZ ;  /* 0x0000000000267805 */ /* 0x000fe4000001ff00 */
[----:B------:R-:W-:Y:S02]  /*6e80*/  PLOP3.LUT P2, PT, PT, PT, UP1, 0x80, 0x8 ;  /* 0x000000000008781c */ /* 0x000fe40003f4f018 */
[----:B------:R-:W-:Y:S02]  /*6e90*/  CS2R R36, SRZ ;  /* 0x0000000000247805 */ /* 0x000fe4000001ff00 */
[----:B------:R-:W-:Y:S02]  /*6ea0*/  @P1 LOP3.LUT R0, R0, 0x1, RZ, 0xc0, !PT ;  /* 0x0000000100001812 */ /* 0x000fe400078ec0ff */
[----:B------:R-:W-:Y:S02]  /*6eb0*/  CS2R R34, SRZ ;  /* 0x0000000000227805 */ /* 0x000fe4000001ff00 */
[----:B------:R-:W-:Y:S02]  /*6ec0*/  LOP3.LUT P4, R58, R52, 0xff, RZ, 0xc0, !PT ;  /* 0x000000ff343a7812 */ /* 0x000fe4000788c0ff */
[----:B------:R-:W-:Y:S02]  /*6ed0*/  CS2R R32, SRZ ;  /* 0x0000000000207805 */ /* 0x000fe4000001ff00 */
[----:B------:R-:W-:Y:S02]  /*6ee0*/  ISETP.NE.U32.OR P5, PT, R0, 0x1, !P1 ;  /* 0x000000010000780c */ /* 0x000fe40004fa5470 */
[----:B------:R-:W-:Y:S02]  /*6ef0*/  CS2R R42, SRZ ;  /* 0x00000000002a7805 */ /* 0x000fe4000001ff00 */
[----:B------:R-:W-:Y:S02]  /*6f00*/  SEL R2, RZ, 0xffffffff, P3 ;  /* 0xffffffffff027807 */ /* 0x000fe40001800000 */
[----:B------:R-:W-:Y:S02]  /*6f10*/  CS2R R40, SRZ ;  /* 0x0000000000287805 */ /* 0x000fe4000001ff00 */
[----:B------:R-:W-:Y:S02]  /*6f20*/  P2R R72, PR, RZ, 0x20 ;  /* 0x00000020ff487803 */ /* 0x000fe40000000000 */
[----:B------:R-:W-:Y:S02]  /*6f30*/  CS2R R46, SRZ ;  /* 0x00000000002e7805 */ /* 0x000fe4000001ff00 */
[----:B------:R-:W-:Y:S02]  /*6f40*/  CS2R R44, SRZ ;  /* 0x00000000002c7805 */ /* 0x000fe4000001ff00 */
[----:B------:R-:W-:Y:S04]  /*6f50*/  @P2 SEL R2, R3, R2, !P4 ;  /* 0x0000000203022207 */ /* 0x000fe80006000000 */
[----:B------:R-:W-:Y:S02]  /*6f60*/  LOP3.LUT R2, R2, 0x1, RZ, 0xc0, !PT ;  /* 0x0000000102027812 */ /* 0x000fe400078ec0ff */
[----:B------:R-:W-:Y:S02]  /*6f70*/  @P5 SHF.L.U32 R0, RZ, 0x1f, RZ ;  /* 0x0000001fff005819 */ /* 0x000fe400000006ff */
[----:B------:R-:W-:Y:S02]  /*6f80*/  ISETP.NE.U32.AND P2, PT, R2, 0x1, PT ;  /* 0x000000010200780c */ /* 0x000fe40003f45070 */
[----:B------:R1:W3:Y:S02]  /*6f90*/  @P5 SYNCS.PHASECHK.TRANS64.TRYWAIT P1, [UR43+0x40], R0 ;  /* 0x00004000ff0055a7 */ /* 0x0002e4000802112b */
[----:B------:R-:W-:Y:S02]  /*6fa0*/  P2R R75, PR, RZ, 0x4 ;  /* 0x00000004ff4b7803 */ /* 0x000fe40000000000 */
[----:B-1----:R-:W-:Y:S04]  /*6fb0*/  SHF.L.U32 R0, R62, 0x1f, RZ ;  /* 0x0000001f3e007819 */ /* 0x002fe800000006ff */
[----:B------:R1:W4:Y:S01]  /*6fc0*/  SYNCS.PHASECHK.TRANS64.TRYWAIT P0, [R73+URZ+0xb0], R0 ;  /* 0x0000b000490075a7 */ /* 0x00032200080011ff */
[----:B---3--:R-:W-:Y:S01]  /*6fd0*/  @P5 SEL R74, RZ, 0x1, !P1 ;  /* 0x00000001ff4a5807 */ /* 0x008fe20004800000 */
[----:B-1----:R-:W-:Y:S06]  /*6fe0*/  @!P5 BRA `(.L_x_115) ;  /* 0x000000000058d947 */ /* 0x002fec0003800000 */
[----:B------:R-:W-:Y:S01]  /*6ff0*/  IMAD.MOV.U32 R39, RZ, RZ, RZ ;  /* 0x000000ffff277224 */ /* 0x000fe200078e00ff */
[----:B------:R-:W-:Y:S01]  /*7000*/  ISETP.NE.AND P1, PT, R74, RZ, PT ;  /* 0x000000ff4a00720c */ /* 0x000fe20003f25270 */
[----:B------:R-:W-:Y:S01]  /*7010*/  BSSY B0, `(.L_x_116) ;  /* 0x000000c000007945 */ /* 0x000fe20003800000 */
[----:B------:R-:W-:Y:S02]  /*7020*/  CS2R R46, SRZ ;  /* 0x00000000002e7805 */ /* 0x000fe4000001ff00 */
[----:B------:R-:W-:Y:S02]  /*7030*/  CS2R R44, SRZ ;  /* 0x00000000002c7805 */ /* 0x000fe4000001ff00 */
[----:B------:R-:W-:Y:S02]  /*7040*/  CS2R R42, SRZ ;  /* 0x00000000002a7805 */ /* 0x000fe4000001ff00 */
[----:B------:R-:W-:Y:S02]  /*7050*/  CS2R R40, SRZ ;  /* 0x0000000000287805 */ /* 0x000fe4000001ff00 */
[----:B------:R-:W-:Y:S02]  /*7060*/  CS2R R34, SRZ ;  /* 0x0000000000227805 */ /* 0x000fe4000001ff00 */
[----:B------:R-:W-:Y:S02]  /*7070*/  CS2R R32, SRZ ;  /* 0x0000000000207805 */ /* 0x000fe4000001ff00 */
[----:B------:R-:W-:Y:S01]  /*7080*/  CS2R R36, SRZ ;  /* 0x0000000000247805 */ /* 0x000fe2000001ff00 */
[----:B------:R-:W-:Y:S06]  /*7090*/  @P1 BRA `(.L_x_117) ;  /* 0x00000000000c1947 */ /* 0x000fec0003800000 */
[----:B------:R-:W-:Y:S04]  /*70a0*/  SHF.L.U32 R3, RZ, 0x1f, RZ ;  /* 0x0000001fff037819 */ /* 0x000fe800000006ff */
[----:B------:R-:W1:Y:S02]  /*70b0*/  SYNCS.PHASECHK.TRANS64.TRYWAIT P1, [UR43+0x40], R3 ;  /* 0x00004003ff0075a7 */ /* 0x000e64000802112b */
[----:B-1----:R-:W-:Y:S05]  /*70c0*/  @!P1 BRA `(.L_x_118) ;  /* 0x0000005800d09947 */ /* 0x002fea0003800000 */
.L_x_117:
[----:B------:R-:W-:Y:S05]  /*70d0*/  BSYNC B0 ;  /* 0x0000000000007941 */ /* 0x000fea0003800000 */
.L_x_116:
[----:B------:R-:W-:Y:S01]  /*70e0*/  ISETP.NE.AND P1, PT, R75, RZ, PT ;  /* 0x000000ff4b00720c */ /* 0x000fe20003f25270 */
[----:B------:R-:W-:Y:S11]  /*70f0*/  HFMA2 R26, -RZ, RZ, 0, 5.9604644775390625e-08 ;  /* 0x00000001ff1a7431 */ /* 0x000ff600000001ff */
[----:B------:R-:W-:Y:S01]  /*7100*/  @!UPT UIADD3 URZ, UPT, UPT, URZ, URZ, URZ ;  /* 0x000000fffffff290 */ /* 0x000fe2000fffe0ff */
[----:B------:R3:W1:Y:S04]  /*7110*/  @P1 LDS.128 R44, [R65] ;  /* 0x00000000412c1984 */ /* 0x0006680000000c00 */
[----:B------:R3:W1:Y:S04]  /*7120*/  @P1 LDS.128 R40, [R64+0x10] ;  /* 0x0000100040281984 */ /* 0x0006680000000c00 */
[----:B------:R3:W1:Y:S04]  /*7130*/  @P1 LDS.128 R32, [R63+0x20] ;  /* 0x000020003f201984 */ /* 0x0006680000000c00 */
[----:B------:R3:W1:Y:S02]  /*7140*/  @P1 LDS.128 R36, [R60+0x30] ;  /* 0x000030003c241984 */ /* 0x0006640000000c00 */
.L_x_115:
[----:B------:R-:W-:Y:S05]  /*7150*/  BSYNC B1 ;  /* 0x0000000000017941 */ /* 0x000fea0003800000 */
.L_x_114:
[----:B-1----:R-:W-:Y:S04]  /*7160*/  SHF.R.U32.HI R2, RZ, 0x15, R25 ;  /* 0x00000015ff027819 */ /* 0x002fe80000011619 */
[----:B------:R-:W-:Y:S01]  /*7170*/  LOP3.LUT P1, RZ, R2, 0x3, R53, 0x48, !PT ;  /* 0x0000000302ff7812 */ /* 0x000fe20007824835 */
[----:B------:R-:W-:Y:S01]  /*7180*/  @!UPT UIADD3 URZ, UPT, UPT, URZ, URZ, URZ ;  /* 0x000000fffffff290 */ /* 0x000fe2000fffe0ff */
[----:B----4-:R-:W-:Y:S11]  /*7190*/  @P0 BRA `(.L_x_119) ;  /* 0x0000000000080947 */ /* 0x010ff60003800000 */
[----:B------:R-:W1:Y:S02]  /*71a0*/  SYNCS.PHASECHK.TRANS64.TRYWAIT P0, [R73+URZ+0xb0], R0 ;  /* 0x0000b000490075a7 */ /* 0x000e6400080011ff */
[----:B-1----:R-:W-:Y:S05]  /*71b0*/  @!P0 BRA `(.L_x_120) ;  /* 0x0000005800ac8947 */ /* 0x002fea0003800000 */
.L_x_119:
[----:B------:R-:W-:Y:S05]  /*71c0*/  @!P1 BRA `(.L_x_121) ;  /* 0x0000000000409947 */ /* 0x000fea0003800000 */
[----:B------:R-:W4:Y:S01]  /*71d0*/  LDCU.64 UR8, c[0x4][0x70] ;  /* 0x01000e00ff0877ac */ /* 0x000f220008000a00 */
[----:B------:R-:W-:Y:S01]  /*71e0*/  MOV R3, 0x0 ;  /* 0x0000000000037802 */ /* 0x000fe20000000f00 */
[----:B------:R-:W-:Y:S02]  /*71f0*/  HFMA2 R12, -RZ, RZ, 0, 5.9604644775390625e-08 ;  /* 0x00000001ff0c7431 */ /* 0x000fe400000001ff */
[----:B------:R-:W-:Y:S02]  /*7200*/  IMAD.MOV.U32 R8, RZ, RZ, 0x192 ;  /* 0x00000192ff087424 */ /* 0x000fe400078e00ff */
[----:B------:R-:W-:Y:S01]  /*7210*/  IMAD.MOV.U32 R13, RZ, RZ, RZ ;  /* 0x000000ffff0d7224 */ /* 0x000fe200078e00ff */
[----:B------:R-:W5:Y:S01]  /*7220*/  LDCU.64 UR6, c[0x4][0x78] ;  /* 0x01000f00ff0677ac */ /* 0x000f620008000a00 */
[----:B------:R-:W1:Y:S01]  /*7230*/  LDC.64 R2, c[0x4][R3] ;  /* 0x0100000003027b82 */ /* 0x000e620000000a00 */
[----:B------:R-:W2:Y:S01]  /*7240*/  LDCU.64 UR4, c[0x4][0x10] ;  /* 0x01000200ff0477ac */ /* 0x000ea20008000a00 */
[----:B----4-:R-:W-:Y:S01]  /*7250*/  MOV R5, UR9 ;  /* 0x0000000900057c02 */ /* 0x010fe20008000f00 */
[----:B------:R-:W-:Y:S01]  /*7260*/  IMAD.U32 R4, RZ, RZ, UR8 ;  /* 0x00000008ff047e24 */ /* 0x000fe2000f8e00ff */
[----:B-----5:R-:W-:Y:S01]  /*7270*/  MOV R7, UR7 ;  /* 0x0000000700077c02 */ /* 0x020fe20008000f00 */
[----:B------:R-:W-:Y:S01]  /*7280*/  IMAD.U32 R6, RZ, RZ, UR6 ;  /* 0x00000006ff067e24 */ /* 0x000fe2000f8e00ff */
[----:B--2---:R-:W-:Y:S01]  /*7290*/  MOV R11, UR5 ;  /* 0x00000005000b7c02 */ /* 0x004fe20008000f00 */
[----:B------:R-:W-:Y:S02]  /*72a0*/  IMAD.U32 R10, RZ, RZ, UR4 ;  /* 0x00000004ff0a7e24 */ /* 0x000fe4000f8e00ff */
[----:B------:R-:W-:Y:S07]  /*72b0*/  LEPC R20, `(.L_x_121) ;  /* 0x000000001014794e */ /* 0x000fee0000000000 */
[----:B-1-3--:R-:W-:Y:S05]  /*72c0*/  CALL.ABS.NOINC R2 ;  /* 0x0000000002007343 */ /* 0x00afea0003c00000 */
.L_x_121:
[----:B------:R-:W-:Y:S01]  /*72d0*/  LOP3.LUT R20, R44, 0xffffe000, RZ, 0xc0, !PT ;  /* 0xffffe0002c147812 */ /* 0x000fe200078ec0ff */
[----:B------:R-:W-:Y:S05]  /*72e0*/  WARPSYNC.ALL ;  /* 0x0000000000007948 */ /* 0x000fea0003800000 */
[----:B------:R-:W-:Y:S01]  /*72f0*/  R2UR UR4, R25 ;  /* 0x00000000190472ca */ /* 0x000fe200000e0000 */
[----:B------:R-:W-:Y:S01]  /*7300*/  BSSY.RECONVERGENT B0, `(.L_x_122) ;  /* 0x0000058000007945 */ /* 0x000fe20003800200 */
[----:B------:R-:W-:Y:S11]  /*7310*/  ISETP.NE.AND P0, PT, R67, RZ, PT ;  /* 0x000000ff4300720c */ /* 0x000ff60003f05270 */
[----:B------:R-:W1:Y:S02]  /*7320*/  LDTM.x16 R4, tmem[UR4] ;  /* 0x00000004000479ee */ /* 0x000e640008240000 */
[C---:B-12---:R-:W-:Y:S01]  /*7330*/  FMUL R0, R24.reuse, R4 ;  /* 0x0000000418007220 */ /* 0x046fe20000400000 */
[C---:B------:R-:W-:Y:S01]  /*7340*/  FMUL R2, R24.reuse, R5 ;  /* 0x0000000518027220 */ /* 0x040fe20000400000 */
[C---:B------:R-:W-:Y:S01]  /*7350*/  FMUL R4, R24.reuse, R8 ;  /* 0x0000000818047220 */ /* 0x040fe20000400000 */
[C---:B------:R-:W-:Y:S01]  /*7360*/  FMUL R5, R24.reuse, R9 ;  /* 0x0000000918057220 */ /* 0x040fe20000400000 */
[C---:B------:R-:W-:Y:S01]  /*7370*/  FMUL R8, R24.reuse, R12 ;  /* 0x0000000c18087220 */ /* 0x040fe20000400000 */
[C---:B------:R-:W-:Y:S01]  /*7380*/  FMUL R9, R24.reuse, R13 ;  /* 0x0000000d18097220 */ /* 0x040fe20000400000 */
[C---:B------:R-:W-:Y:S01]  /*7390*/  FMUL R12, R24.reuse, R16 ;  /* 0x00000010180c7220 */ /* 0x040fe20000400000 */
[----:B------:R-:W-:Y:S01]  /*73a0*/  LOP3.LUT R16, R45, 0xffffe000, RZ, 0xc0, !PT ;  /* 0xffffe0002d107812 */ /* 0x000fe200078ec0ff */
[----:B------:R-:W-:Y:S01]  /*73b0*/  FMUL R13, R24, R17 ;  /* 0x00000011180d7220 */ /* 0x000fe20000400000 */
[----:B------:R-:W-:Y:S01]  /*73c0*/  LOP3.LUT R17, R46, 0xffffe000, RZ, 0xc0, !PT ;  /* 0xffffe0002e117812 */ /* 0x000fe200078ec0ff */
[----:B------:R-:W-:Y:S01]  /*73d0*/  FFMA R28, R27, R20, R0 ;  /* 0x000000141b1c7223 */ /* 0x000fe20000000000 */
[----:B------:R-:W-:Y:S01]  /*73e0*/  LOP3.LUT R0, R47, 0xffffe000, RZ, 0xc0, !PT ;  /* 0xffffe0002f007812 */ /* 0x000fe200078ec0ff */
[C---:B------:R-:W-:Y:S01]  /*73f0*/  FMUL R3, R24.reuse, R6 ;  /* 0x0000000618037220 */ /* 0x040fe20000400000 */
[C---:B------:R-:W-:Y:S01]  /*7400*/  FMUL R6, R24.reuse, R10 ;  /* 0x0000000a18067220 */ /* 0x040fe20000400000 */
[C---:B------:R-:W-:Y:S01]  /*7410*/  FMUL R7, R24.reuse, R7 ;  /* 0x0000000718077220 */ /* 0x040fe20000400000 */
[----:B------:R-:W-:Y:S01]  /*7420*/  F2FP.TF32.F32.PACK_B R28, R28 ;  /* 0x0000001cff1c723e */ /* 0x000fe200024050ff */
[C---:B------:R-:W-:Y:S01]  /*7430*/  FMUL R10, R24.reuse, R14 ;  /* 0x0000000e180a7220 */ /* 0x040fe20000400000 */
[----:B------:R-:W-:Y:S01]  /*7440*/  FMUL R14, R24, R18 ;  /* 0x00000012180e7220 */ /* 0x000fe20000400000 */
[----:B------:R-:W-:Y:S01]  /*7450*/  LOP3.LUT R18, R40, 0xffffe000, RZ, 0xc0, !PT ;  /* 0xffffe00028127812 */ /* 0x000fe200078ec0ff */
[----:B------:R-:W-:Y:S01]  /*7460*/  FFMA R29, R27, R16, R2 ;  /* 0x000000101b1d7223 */ /* 0x000fe20000000002 */
[----:B------:R-:W-:Y:S01]  /*7470*/  LOP3.LUT R2, R41, 0xffffe000, RZ, 0xc0, !PT ;  /* 0xffffe00029027812 */ /* 0x000fe200078ec0ff */
[----:B------:R-:W-:Y:S01]  /*7480*/  FFMA R30, R27, R17, R3 ;  /* 0x000000111b1e7223 */ /* 0x000fe20000000003 */
[----:B------:R-:W-:Y:S01]  /*7490*/  LOP3.LUT R3, R43, 0xffffe000, RZ, 0xc0, !PT ;  /* 0xffffe0002b037812 */ /* 0x000fe200078ec0ff */
[C---:B------:R-:W-:Y:S01]  /*74a0*/  FFMA R31, R27.reuse, R0, R7 ;  /* 0x000000001b1f7223 */ /* 0x040fe20000000007 */
[----:B------:R-:W-:Y:S01]  /*74b0*/  LOP3.LUT R0, R42, 0xffffe000, RZ, 0xc0, !PT ;  /* 0xffffe0002a007812 */ /* 0x000fe200078ec0ff */
[C---:B------:R-:W-:Y:S01]  /*74c0*/  FFMA R4, R27.reuse, R18, R4 ;  /* 0x000000121b047223 */ /* 0x040fe20000000004 */
[----:B------:R-:W-:Y:S01]  /*74d0*/  F2FP.TF32.F32.PACK_B R29, R29 ;  /* 0x0000001dff1d723e */ /* 0x000fe200024050ff */
[C---:B------:R-:W-:Y:S01]  /*74e0*/  FFMA R5, R27.reuse, R2, R5 ;  /* 0x000000021b057223 */ /* 0x040fe20000000005 */
[----:B------:R-:W-:Y:S01]  /*74f0*/  FMUL R11, R24, R11 ;  /* 0x0000000b180b7220 */ /* 0x000fe20000400000 */
[----:B------:R-:W-:Y:S01]  /*7500*/  F2FP.TF32.F32.PACK_B R30, R30 ;  /* 0x0000001eff1e723e */ /* 0x000fe200024050ff */
[C---:B------:R-:W-:Y:S01]  /*7510*/  FFMA R6, R27.reuse, R0, R6 ;  /* 0x000000001b067223 */ /* 0x040fe20000000006 */
[----:B------:R-:W-:Y:S01]  /*7520*/  F2FP.TF32.F32.PACK_B R31, R31 ;  /* 0x0000001fff1f723e */ /* 0x000fe200024050ff */
[----:B------:R-:W-:Y:S01]  /*7530*/  FFMA R7, R27, R3, R11 ;  /* 0x000000031b077223 */ /* 0x000fe2000000000b */
[----:B------:R-:W-:Y:S01]  /*7540*/  LOP3.LUT R2, R32, 0xffffe000, RZ, 0xc0, !PT ;  /* 0xffffe00020027812 */ /* 0x000fe200078ec0ff */
[----:B------:R-:W-:Y:S01]  /*7550*/  FMUL R15, R24, R15 ;  /* 0x0000000f180f7220 */ /* 0x000fe20000400000 */
[----:B------:R-:W-:Y:S01]  /*7560*/  LOP3.LUT R16, R33, 0xffffe000, RZ, 0xc0, !PT ;  /* 0xffffe00021107812 */ /* 0x000fe200078ec0ff */
[----:B------:R1:W-:Y:S01]  /*7570*/  STS.128 [R65], R28 ;  /* 0x0000001c41007388 */ /* 0x0003e20000000c00 */
[----:B------:R-:W-:Y:S01]  /*7580*/  LOP3.LUT R0, R34, 0xffffe000, RZ, 0xc0, !PT ;  /* 0xffffe00022007812 */ /* 0x000fe200078ec0ff */
[----:B------:R-:W-:Y:S01]  /*7590*/  FFMA R8, R27, R2, R8 ;  /* 0x000000021b087223 */ /* 0x000fe20000000008 */
[----:B------:R-:W-:Y:S01]  /*75a0*/  LOP3.LUT R2, R35, 0xffffe000, RZ, 0xc0, !PT ;  /* 0xffffe00023027812 */ /* 0x000fe200078ec0ff */
[C---:B------:R-:W-:Y:S01]  /*75b0*/  FFMA R9, R27.reuse, R16, R9 ;  /* 0x000000101b097223 */ /* 0x040fe20000000009 */
[----:B------:R-:W-:Y:S01]  /*75c0*/  F2FP.TF32.F32.PACK_B R4, R4 ;  /* 0x00000004ff04723e */ /* 0x000fe200024050ff */
[C---:B------:R-:W-:Y:S01]  /*75d0*/  FFMA R10, R27.reuse, R0, R10 ;  /* 0x000000001b0a7223 */ /* 0x040fe2000000000a */
[----:B------:R-:W-:Y:S01]  /*75e0*/  F2FP.TF32.F32.PACK_B R5, R5 ;  /* 0x00000005ff05723e */ /* 0x000fe200024050ff */
[----:B------:R-:W-:Y:S01]  /*75f0*/  FFMA R11, R27, R2, R15 ;  /* 0x000000021b0b7223 */ /* 0x000fe2000000000f */
[----:B------:R-:W-:Y:S01]  /*7600*/  F2FP.TF32.F32.PACK_B R6, R6 ;  /* 0x00000006ff06723e */ /* 0x000fe200024050ff */
[----:B------:R-:W-:Y:S01]  /*7610*/  FMUL R19, R24, R19 ;  /* 0x0000001318137220 */ /* 0x000fe20000400000 */
[----:B------:R-:W-:Y:S02]  /*7620*/  F2FP.TF32.F32.PACK_B R7, R7 ;  /* 0x00000007ff07723e */ /* 0x000fe400024050ff */
[----:B------:R-:W-:Y:S02]  /*7630*/  LOP3.LUT R3, R36, 0xffffe000, RZ, 0xc0, !PT ;  /* 0xffffe00024037812 */ /* 0x000fe400078ec0ff */
[----:B------:R-:W-:Y:S01]  /*7640*/  LOP3.LUT R0, R37, 0xffffe000, RZ, 0xc0, !PT ;  /* 0xffffe00025007812 */ /* 0x000fe200078ec0ff */
[----:B------:R1:W-:Y:S01]  /*7650*/  STS.128 [R64+0x10], R4 ;  /* 0x0000100440007388 */ /* 0x0003e20000000c00 */
        /* <DEDUP_REMOVED lines=8> */
[----:B------:R-:W-:Y:S02]  /*76e0*/  F2FP.TF32.F32.PACK_B R10, R10 ;  /* 0x0000000aff0a723e */ /* 0x000fe400024050ff */
[----:B------:R-:W-:Y:S02]  /*76f0*/  F2FP.TF32.F32.PACK_B R11, R11 ;  /* 0x0000000bff0b723e */ /* 0x000fe400024050ff */
[----:B------:R-:W-:Y:S02]  /*7700*/  F2FP.TF32.F32.PACK_B R12, R12 ;  /* 0x0000000cff0c723e */ /* 0x000fe400024050ff */
[----:B------:R-:W-:Y:S01]  /*7710*/  F2FP.TF32.F32.PACK_B R13, R13 ;  /* 0x0000000dff0d723e */ /* 0x000fe200024050ff */
[----:B------:R1:W-:Y:S01]  /*7720*/  STS.128 [R63+0x20], R8 ;  /* 0x000020083f007388 */ /* 0x0003e20000000c00 */
[----:B------:R-:W-:Y:S02]  /*7730*/  F2FP.TF32.F32.PACK_B R14, R14 ;  /* 0x0000000eff0e723e */ /* 0x000fe400024050ff */
[----:B------:R-:W-:Y:S05]  /*7740*/  F2FP.TF32.F32.PACK_B R15, R15 ;  /* 0x0000000fff0f723e */ /* 0x000fea00024050ff */
[----:B------:R1:W-:Y:S01]  /*7750*/  STS.128 [R60+0x30], R12 ;  /* 0x0000300c3c007388 */ /* 0x0003e20000000c00 */
[----:B------:R-:W-:Y:S01]  /*7760*/  @!PT LDS RZ, [RZ] ;  /* 0x00000000fffff984 */ /* 0x000fe20000000800 */
[----:B------:R-:W-:Y:S01]  /*7770*/  @!PT LDS RZ, [RZ] ;  /* 0x00000000fffff984 */ /* 0x000fe20000000800 */
[----:B------:R-:W-:Y:S01]  /*7780*/  @!PT LDS RZ, [RZ] ;  /* 0x00000000fffff984 */ /* 0x000fe20000000800 */
[----:B------:R-:W-:Y:S01]  /*7790*/  @!PT LDS RZ, [RZ] ;  /* 0x00000000fffff984 */ /* 0x000fe20000000800 */
[----:B------:R2:W-:Y:S07]  /*77a0*/  MEMBAR.ALL.CTA ;  /* 0x0000000000007992 */ /* 0x0005ee0000008000 */
[----:B--2---:R-:W2:Y:S02]  /*77b0*/  FENCE.VIEW.ASYNC.S ;  /* 0x00000000000073c6 */ /* 0x004ea40000000000 */
[----:B--2---:R-:W-:Y:S06]  /*77c0*/  BAR.SYNC.DEFER_BLOCKING 0x1, 0x80 ;  /* 0x0042000000007b1d */ /* 0x004fec0000010000 */
[----:B------:R-:W-:Y:S05]  /*77d0*/  @P0 BRA `(.L_x_123) ;  /* 0x0000000000280947 */ /* 0x000fea0003800000 */
[----:B------:R-:W-:Y:S01]  /*77e0*/  UIADD3 UR4, UPT, UPT, UR43, 0x200, URZ ;  /* 0x000002002b047890 */ /* 0x000fe2000fffe0ff */
[----:B------:R-:W-:Y:S05]  /*77f0*/  UMOV UR51, UR36 ;  /* 0x0000002400337c82 */ /* 0x000fea0008000000 */
[----:B------:R-:W-:Y:S01]  /*7800*/  MOV R57, UR4 ;  /* 0x0000000400397c02 */ /* 0x000fe20008000f00 */
[----:B------:R-:W-:Y:S03]  /*7810*/  UIADD3 UR4, UP0, UPT, UR54, 0x680, URZ ;  /* 0x0000068036047890 */ /* 0x000fe6000ff1e0ff */
[----:B------:R-:W-:Y:S01]  /*7820*/  R2UR UR48, R57 ;  /* 0x00000000393072ca */ /* 0x000fe200000e0000 */
[----:B------:R-:W-:Y:S11]  /*7830*/  UIADD3.X UR5, UPT, UPT, URZ, UR55, URZ, UP0, !UPT ;  /* 0x00000037ff057290 */ /* 0x000ff600087fe4ff */
[----:B------:R-:W-:Y:S01]  /*7840*/  @!UPT UIADD3 URZ, UPT, UPT, URZ, URZ, URZ ;  /* 0x000000fffffff290 */ /* 0x000fe2000fffe0ff */
[----:B------:R2:W-:Y:S01]  /*7850*/  UTMASTG.3D [UR48], [UR4] ;  /* 0x00000030040073b5 */ /* 0x0005e20008010000 */
[----:B------:R0:W-:Y:S01]  /*7860*/  UTMACMDFLUSH ;  /* 0x00000000000079b7 */ /* 0x0001e20000000000 */
[----:B--2---:R-:W-:Y:S04]  /*7870*/  DEPBAR.LE SB0, 0x1 ;  /* 0x000080400000791a */ /* 0x004fe80000000000 */
.L_x_123:
[----:B------:R-:W-:Y:S05]  /*7880*/  BSYNC.RECONVERGENT B0 ;  /* 0x0000000000007941 */ /* 0x000fea0003800200 */
.L_x_122:
[----:B------:R-:W-:Y:S01]  /*7890*/  BAR.SYNC.DEFER_BLOCKING 0x1, 0x80 ;  /* 0x0042000000007b1d */ /* 0x000fe20000010000 */
[----:B------:R-:W-:Y:S01]  /*78a0*/  ISETP.NE.AND P1, PT, R72, RZ, PT ;  /* 0x000000ff4800720c */ /* 0x000fe20003f25270 */
[----:B------:R-:W-:Y:S01]  /*78b0*/  UISETP.NE.AND UP0, UPT, UR53, URZ, UPT ;  /* 0x000000ff3500728c */ /* 0x000fe2000bf05270 */
[----:B------:R-:W-:Y:S11]  /*78c0*/  LEA R2, R26, UR43, 0x3 ;  /* 0x0000002b1a027c11 */ /* 0x000ff6000f8e18ff */
[----:B------:R-:W-:Y:S01]  /*78d0*/  @P1 SHF.L.U32 R3, RZ, 0x1f, RZ ;  /* 0x0000001fff031819 */ /* 0x000fe200000006ff */
[----:B------:R-:W-:Y:S06]  /*78e0*/  BRA.U !UP0, `(.L_x_124) ;  /* 0x0000000108247547 */ /* 0x000fec000b800000 */
[----:B-1----:R-:W-:Y:S01]  /*78f0*/  IMAD.U32 R4, RZ, RZ, UR47 ;  /* 0x0000002fff047e24 */ /* 0x002fe2000f8e00ff */
[----:B------:R-:W-:Y:S01]  /*7900*/  MOV R0, UR52 ;  /* 0x0000003400007c02 */ /* 0x000fe20008000f00 */
[----:B------:R-:W-:Y:S03]  /*7910*/  UIADD3 UR4, UPT, UPT, UR47, 0x1, URZ ;  /* 0x000000012f047890 */ /* 0x000fe6000fffe0ff */
[----:B------:R-:W-:Y:S01]  /*7920*/  @P1 LEA R4, R4, UR43, 0x3 ;  /* 0x0000002b04041c11 */ /* 0x000fe2000f8e18ff */
[----:B------:R-:W-:Y:S04]  /*7930*/  UISETP.NE.AND UP0, UPT, UR4, 0x4, UPT ;  /* 0x000000040400788c */ /* 0x000fe8000bf05270 */
[----:B------:R-:W-:Y:S01]  /*7940*/  @P1 VIADD R4, R4, 0x60 ;  /* 0x0000006004041836 */ /* 0x000fe20000000000 */
[----:B------:R-:W-:Y:S04]  /*7950*/  USEL UR47, UR4, URZ, UP0 ;  /* 0x000000ff042f7287 */ /* 0x000fe80008000000 */
[----:B------:R-:W-:Y:S04]  /*7960*/  @P1 PRMT R0, R0, 0x654, R4 ;  /* 0x0000065400001816 */ /* 0x000fe80000000004 */
[----:B------:R2:W-:Y:S04]  /*7970*/  @P1 SYNCS.ARRIVE.TRANS64.RED.A1T0 RZ, [R0+URZ], RZ ;  /* 0x000000ff00ff19a7 */ /* 0x0005e800081004ff */
.L_x_124:
[----:B------:R-:W4:Y:S01]  /*7980*/  @P1 SYNCS.PHASECHK.TRANS64.TRYWAIT P0, [R2+URZ+0x40], R3 ;  /* 0x00004003020015a7 */ /* 0x000f2200080011ff */
[----:B------:R-:W-:Y:S01]  /*7990*/  BSSY B1, `(.L_x_125) ;  /* 0x0000016000017945 */ /* 0x000fe20003800000 */
[----:B----4-:R-:W-:Y:S03]  /*79a0*/  @P1 SEL R74, RZ, 0x1, !P0 ;  /* 0x00000001ff4a1807 */ /* 0x010fe60004000000 */
[----:B------:R-:W-:Y:S05]  /*79b0*/  @!P1 BRA `(.L_x_126) ;  /* 0x00000000004c9947 */ /* 0x000fea0003800000 */
[----:B------:R-:W-:Y:S01]  /*79c0*/  ISETP.NE.AND P0, PT, R74, RZ, PT ;  /* 0x000000ff4a00720c */ /* 0x000fe20003f05270 */
[----:B------:R-:W-:Y:S01]  /*79d0*/  BSSY B0, `(.L_x_127) ;  /* 0x000000b000007945 */ /* 0x000fe20003800000 */
[----:B------:R-:W-:Y:S11]  /*79e0*/  ISETP.NE.AND P1, PT, R75, RZ, PT ;  /* 0x000000ff4b00720c */ /* 0x000ff60003f25270 */
[----:B------:R-:W-:Y:S02]  /*79f0*/  @!UPT UIADD3 URZ, UPT, UPT, URZ, URZ, URZ ;  /* 0x000000fffffff290 */ /* 0x000fe4000fffe0ff */
[C---:B-1----:R-:W-:Y:S01]  /*7a00*/  @P1 IMAD R6, R26.reuse, 0x2000, R65 ;  /* 0x000020001a061824 */ /* 0x042fe200078e0241 */
[C---:B------:R-:W-:Y:S01]  /*7a10*/  @P1 LEA R4, R26.reuse, R63, 0xd ;  /* 0x0000003f1a041211 */ /* 0x040fe200078e68ff */
[C---:B------:R-:W-:Y:S02]  /*7a20*/  @P1 IMAD R5, R26.reuse, 0x2000, R64 ;  /* 0x000020001a051824 */ /* 0x040fe400078e0240 */
[----:B------:R-:W-:Y:S01]  /*7a30*/  @P1 IMAD R3, R26, 0x2000, R60 ;  /* 0x000020001a031824 */ /* 0x000fe200078e023c */
[----:B------:R-:W-:Y:S06]  /*7a40*/  @P0 BRA `(.L_x_128) ;  /* 0x00000000000c0947 */ /* 0x000fec0003800000 */
[----:B--2---:R-:W-:Y:S04]  /*7a50*/  SHF.L.U32 R0, RZ, 0x1f, RZ ;  /* 0x0000001fff007819 */ /* 0x004fe800000006ff */
[----:B------:R-:W1:Y:S02]  /*7a60*/  SYNCS.PHASECHK.TRANS64.TRYWAIT P0, [R2+URZ+0x40], R0 ;  /* 0x00004000020075a7 */ /* 0x000e6400080011ff */
[----:B-1----:R-:W-:Y:S05]  /*7a70*/  @!P0 BRA `(.L_x_129) ;  /* 0x0000005000908947 */ /* 0x002fea0003800000 */
.L_x_128:
[----:B------:R-:W-:Y:S05]  /*7a80*/  BSYNC B0 ;  /* 0x0000000000007941 */ /* 0x000fea0003800000 */
.L_x_127:
[----:B------:R-:W-:Y:S02]  /*7a90*/  ISETP.NE.AND P0, PT, R75, RZ, PT ;  /* 0x000000ff4b00720c */ /* 0x000fe40003f05270 */
[----:B------:R-:W-:Y:S11]  /*7aa0*/  IADD3 R26, PT, PT, R26, 0x1, RZ ;  /* 0x000000011a1a7810 */ /* 0x000ff60007ffe0ff */
[----:B------:R4:W1:Y:S04]  /*7ab0*/  @P0 LDS.128 R44, [R6] ;  /* 0x00000000062c0984 */ /* 0x0008680000000c00 */
[----:B------:R4:W1:Y:S04]  /*7ac0*/  @P0 LDS.128 R40, [R5+0x10] ;  /* 0x0000100005280984 */ /* 0x0008680000000c00 */
[----:B------:R4:W1:Y:S04]  /*7ad0*/  @P0 LDS.128 R32, [R4+0x20] ;  /* 0x0000200004200984 */ /* 0x0008680000000c00 */
[----:B------:R4:W1:Y:S02]  /*7ae0*/  @P0 LDS.128 R36, [R3+0x30] ;  /* 0x0000300003240984 */ /* 0x0008640000000c00 */
.L_x_126:
[----:B------:R-:W-:Y:S05]  /*7af0*/  BSYNC B1 ;  /* 0x0000000000017941 */ /* 0x000fea0003800000 */
.L_x_125:
[----:B-12---:R-:W-:Y:S05]  /*7b00*/  VIADD R0, R25, 0x10 ;  /* 0x0000001019007836 */ /* 0x006fea0000000000 */
[----:B------:R-:W-:Y:S04]  /*7b10*/  SHF.R.U32.HI R0, RZ, 0x15, R0 ;  /* 0x00000015ff007819 */ /* 0x000fe80000011600 */
[----:B------:R-:W-:Y:S11]  /*7b20*/  LOP3.LUT P0, RZ, R0, 0x3, R53, 0x48, !PT ;  /* 0x0000000300ff7812 */ /* 0x000ff60007804835 */
[----:B------:R-:W-:Y:S02]  /*7b30*/  @!UPT UIADD3 URZ, UPT, UPT, URZ, URZ, URZ ;  /* 0x000000fffffff290 */ /* 0x000fe4000fffe0ff */
[----:B------:R-:W-:Y:S05]  /*7b40*/  @!P0 BRA `(.L_x_130) ;  /* 0x0000000000408947 */ /* 0x000fea0003800000 */
[----:B------:R-:W1:Y:S01]  /*7b50*/  LDCU.64 UR8, c[0x4][0x70] ;  /* 0x01000e00ff0877ac */ /* 0x000e620008000a00 */
[----:B----4-:R-:W-:Y:S01]  /*7b60*/  MOV R3, 0x0 ;  /* 0x0000000000037802 */ /* 0x010fe20000000f00 */
[----:B------:R-:W-:Y:S02]  /*7b70*/  HFMA2 R12, -RZ, RZ, 0, 5.9604644775390625e-08 ;  /* 0x00000001ff0c7431 */ /* 0x000fe400000001ff */
[----:B------:R-:W-:Y:S02]  /*7b80*/  IMAD.MOV.U32 R8, RZ, RZ, 0x192 ;  /* 0x00000192ff087424 */ /* 0x000fe400078e00ff */
[----:B------:R-:W-:Y:S01]  /*7b90*/  IMAD.MOV.U32 R13, RZ, RZ, RZ ;  /* 0x000000ffff0d7224 */ /* 0x000fe200078e00ff */
[----:B------:R-:W2:Y:S01]  /*7ba0*/  LDCU.64 UR6, c[0x4][0x78] ;  /* 0x01000f00ff0677ac */ /* 0x000ea20008000a00 */
[----:B------:R-:W4:Y:S01]  /*7bb0*/  LDC.64 R2, c[0x4][R3] ;  /* 0x0100000003027b82 */ /* 0x000f220000000a00 */
[----:B------:R-:W5:Y:S01]  /*7bc0*/  LDCU.64 UR4, c[0x4][0x10] ;  /* 0x01000200ff0477ac */ /* 0x000f620008000a00 */
[----:B-1----:R-:W-:Y:S01]  /*7bd0*/  MOV R5, UR9 ;  /* 0x0000000900057c02 */ /* 0x002fe20008000f00 */
[----:B------:R-:W-:Y:S01]  /*7be0*/  IMAD.U32 R4, RZ, RZ, UR8 ;  /* 0x00000008ff047e24 */ /* 0x000fe2000f8e00ff */
[----:B--2---:R-:W-:Y:S01]  /*7bf0*/  MOV R7, UR7 ;  /* 0x0000000700077c02 */ /* 0x004fe20008000f00 */
[----:B------:R-:W-:Y:S01]  /*7c00*/  IMAD.U32 R6, RZ, RZ, UR6 ;  /* 0x00000006ff067e24 */ /* 0x000fe2000f8e00ff */
[----:B-----5:R-:W-:Y:S01]  /*7c10*/  MOV R11, UR5 ;  /* 0x00000005000b7c02 */ /* 0x020fe20008000f00 */
[----:B------:R-:W-:Y:S02]  /*7c20*/  IMAD.U32 R10, RZ, RZ, UR4 ;  /* 0x00000004ff0a7e24 */ /* 0x000fe4000f8e00ff */
[----:B------:R-:W-:Y:S07]  /*7c30*/  LEPC R20, `(.L_x_130) ;  /* 0x000000001014794e */ /* 0x000fee0000000000 */
[----:B---34-:R-:W-:Y:S05]  /*7c40*/  CALL.ABS.NOINC R2 ;  /* 0x0000000002007343 */ /* 0x018fea0003c00000 */
.L_x_130:
[----:B------:R-:W-:Y:S01]  /*7c50*/  ISETP.NE.AND P6, PT, R72, RZ, PT ;  /* 0x000000ff4800720c */ /* 0x000fe20003fc5270 */
[----:B------:R-:W-:Y:S05]  /*7c60*/  WARPSYNC.ALL ;  /* 0x0000000000007948 */ /* 0x000fea0003800000 */
[----:B------:R-:W-:Y:S01]  /*7c70*/  R2UR UR4, R25 ;  /* 0x00000000190472ca */ /* 0x000fe200000e0000 */
[----:B------:R-:W-:Y:S01]  /*7c80*/  IMAD.U32 R0, RZ, RZ, UR47 ;  /* 0x0000002fff007e24 */ /* 0x000fe2000f8e00ff */
[----:B------:R-:W-:Y:S01]  /*7c90*/  LOP3.LUT R20, R44, 0xffffe000, RZ, 0xc0, !PT ;  /* 0xffffe0002c147812 */ /* 0x000fe200078ec0ff */
[----:B------:R-:W-:Y:S01]  /*7ca0*/  IMAD.U32 R21, RZ, RZ, UR52 ;  /* 0x00000034ff157e24 */ /* 0x000fe2000f8e00ff */
[----:B------:R-:W-:Y:S01]  /*7cb0*/  ISETP.NE.AND P0, PT, R67, RZ, PT ;  /* 0x000000ff4300720c */ /* 0x000fe20003f05270 */
[----:B------:R-:W-:Y:S02]  /*7cc0*/  BSSY.RECONVERGENT B0, `(.L_x_131) ;  /* 0x000005b000007945 */ /* 0x000fe40003800200 */
[----:B------:R-:W-:Y:S05]  /*7cd0*/  @P6 LEA R0, R0, UR43, 0x3 ;  /* 0x0000002b00006c11 */ /* 0x000fea000f8e18ff */
[----:B------:R-:W-:Y:S01]  /*7ce0*/  @P6 VIADD R0, R0, 0x60 ;  /* 0x0000006000006836 */ /* 0x000fe20000000000 */
[----:B----4-:R-:W1:Y:S04]  /*7cf0*/  LDTM.x16 R4, tmem[UR4+0x10] ;  /* 0x00001004000479ee */ /* 0x010e680008240000 */
[----:B------:R-:W-:Y:S01]  /*7d00*/  @P6 PRMT R21, R21, 0x654, R0 ;  /* 0x0000065415156816 */ /* 0x000fe20000000000 */
[C---:B-1----:R-:W-:Y:S01]  /*7d10*/  FMUL R0, R24.reuse, R4 ;  /* 0x0000000418007220 */ /* 0x042fe20000400000 */
[C---:B------:R-:W-:Y:S01]  /*7d20*/  FMUL R4, R24.reuse, R8 ;  /* 0x0000000818047220 */ /* 0x040fe20000400000 */
[C---:B------:R-:W-:Y:S01]  /*7d30*/  FMUL R8, R24.reuse, R12 ;  /* 0x0000000c18087220 */ /* 0x040fe20000400000 */
[C---:B------:R-:W-:Y:S01]  /*7d40*/  FMUL R12, R24.reuse, R16 ;  /* 0x00000010180c7220 */ /* 0x040fe20000400000 */
[----:B------:R-:W-:Y:S01]  /*7d50*/  LOP3.LUT R16, R45, 0xffffe000, RZ, 0xc0, !PT ;  /* 0xffffe0002d107812 */ /* 0x000fe200078ec0ff */
[C---:B------:R-:W-:Y:S01]  /*7d60*/  FMUL R2, R24.reuse, R5 ;  /* 0x0000000518027220 */ /* 0x040fe20000400000 */
[C---:B------:R-:W-:Y:S01]  /*7d70*/  FMUL R3, R24.reuse, R6 ;  /* 0x0000000618037220 */ /* 0x040fe20000400000 */
[----:B------:R-:W-:Y:S01]  /*7d80*/  FMUL R5, R24, R9 ;  /* 0x0000000918057220 */ /* 0x000fe20000400000 */
[----:B------:R-:W-:Y:S01]  /*7d90*/  FFMA R28, R27, R20, R0 ;  /* 0x000000141b1c7223 */ /* 0x000fe20000000000 */
[----:B------:R-:W-:Y:S01]  /*7da0*/  LOP3.LUT R0, R46, 0xffffe000, RZ, 0xc0, !PT ;  /* 0xffffe0002e007812 */ /* 0x000fe200078ec0ff */
[C---:B------:R-:W-:Y:S01]  /*7db0*/  FMUL R6, R24.reuse, R10 ;  /* 0x0000000a18067220 */ /* 0x040fe20000400000 */
[C---:B------:R-:W-:Y:S01]  /*7dc0*/  FMUL R9, R24.reuse, R13 ;  /* 0x0000000d18097220 */ /* 0x040fe20000400000 */
[C---:B------:R-:W-:Y:S01]  /*7dd0*/  FMUL R10, R24.reuse, R14 ;  /* 0x0000000e180a7220 */ /* 0x040fe20000400000 */
[----:B------:R-:W-:Y:S01]  /*7de0*/  F2FP.TF32.F32.PACK_B R28, R28 ;  /* 0x0000001cff1c723e */ /* 0x000fe200024050ff */
[C---:B------:R-:W-:Y:S01]  /*7df0*/  FMUL R13, R24.reuse, R17 ;  /* 0x00000011180d7220 */ /* 0x040fe20000400000 */
[----:B------:R-:W-:Y:S01]  /*7e00*/  LOP3.LUT R17, R47, 0xffffe000, RZ, 0xc0, !PT ;  /* 0xffffe0002f117812 */ /* 0x000fe200078ec0ff */
[----:B------:R-:W-:Y:S01]  /*7e10*/  FMUL R14, R24, R18 ;  /* 0x00000012180e7220 */ /* 0x000fe20000400000 */
[----:B------:R-:W-:Y:S01]  /*7e20*/  LOP3.LUT R18, R40, 0xffffe000, RZ, 0xc0, !PT ;  /* 0xffffe00028127812 */ /* 0x000fe200078ec0ff */
[----:B------:R-:W-:Y:S01]  /*7e30*/  FFMA R29, R27, R16, R2 ;  /* 0x000000101b1d7223 */ /* 0x000fe20000000002 */
[----:B------:R-:W-:Y:S01]  /*7e40*/  LOP3.LUT R2, R41, 0xffffe000, RZ, 0xc0, !PT ;  /* 0xffffe00029027812 */ /* 0x000fe200078ec0ff */
[----:B------:R-:W-:Y:S01]  /*7e50*/  FMUL R7, R24, R7 ;  /* 0x0000000718077220 */ /* 0x000fe20000400000 */
[----:B------:R-:W-:Y:S01]  /*7e60*/  LOP3.LUT R16, R33, 0xffffe000, RZ, 0xc0, !PT ;  /* 0xffffe00021107812 */ /* 0x000fe200078ec0ff */
[C---:B------:R-:W-:Y:S01]  /*7e70*/  FFMA R30, R27.reuse, R0, R3 ;  /* 0x000000001b1e7223 */ /* 0x040fe20000000003 */
[----:B------:R-:W-:Y:S01]  /*7e80*/  LOP3.LUT R0, R42, 0xffffe000, RZ, 0xc0, !PT ;  /* 0xffffe0002a007812 */ /* 0x000fe200078ec0ff */
[C---:B------:R-:W-:Y:S01]  /*7e90*/  FFMA R31, R27.reuse, R17, R7 ;  /* 0x000000111b1f7223 */ /* 0x040fe20000000007 */
[----:B------:R-:W-:Y:S01]  /*7ea0*/  F2FP.TF32.F32.PACK_B R29, R29 ;  /* 0x0000001dff1d723e */ /* 0x000fe200024050ff */
[C---:B------:R-:W-:Y:S01]  /*7eb0*/  FFMA R4, R27.reuse, R18, R4 ;  /* 0x000000121b047223 */ /* 0x040fe20000000004 */
[----:B------:R-:W-:Y:S01]  /*7ec0*/  F2FP.TF32.F32.PACK_B R30, R30 ;  /* 0x0000001eff1e723e */ /* 0x000fe200024050ff */
[----:B------:R-:W-:Y:S01]  /*7ed0*/  FFMA R5, R27, R2, R5 ;  /* 0x000000021b057223 */ /* 0x000fe20000000005 */
[----:B------:R-:W-:Y:S01]  /*7ee0*/  LOP3.LUT R2, R43, 0xffffe000, RZ, 0xc0, !PT ;  /* 0xffffe0002b027812 */ /* 0x000fe200078ec0ff */
[----:B------:R-:W-:Y:S01]  /*7ef0*/  FMUL R11, R24, R11 ;  /* 0x0000000b180b7220 */ /* 0x000fe20000400000 */
[----:B------:R-:W-:Y:S01]  /*7f00*/  F2FP.TF32.F32.PACK_B R31, R31 ;  /* 0x0000001fff1f723e */ /* 0x000fe200024050ff */
[C---:B------:R-:W-:Y:S01]  /*7f10*/  FFMA R6, R27.reuse, R0, R6 ;  /* 0x000000001b067223 */ /* 0x040fe20000000006 */
[----:B------:R-:W-:Y:S01]  /*7f20*/  LOP3.LUT R3, R32, 0xffffe000, RZ, 0xc0, !PT ;  /* 0xffffe00020037812 */ /* 0x000fe200078ec0ff */
[----:B------:R-:W-:Y:S01]  /*7f30*/  FFMA R7, R27, R2, R11 ;  /* 0x000000021b077223 */ /* 0x000fe2000000000b */
[----:B------:R-:W-:Y:S01]  /*7f40*/  F2FP.TF32.F32.PACK_B R4, R4 ;  /* 0x00000004ff04723e */ /* 0x000fe200024050ff */
[----:B------:R1:W-:Y:S01]  /*7f50*/  STS.128 [R65+0x2000], R28 ;  /* 0x0020001c41007388 */ /* 0x0003e20000000c00 */
[----:B------:R-:W-:Y:S01]  /*7f60*/  LOP3.LUT R0, R34, 0xffffe000, RZ, 0xc0, !PT ;  /* 0xffffe00022007812 */ /* 0x000fe200078ec0ff */
[----:B------:R-:W-:Y:S01]  /*7f70*/  FMUL R15, R24, R15 ;  /* 0x0000000f180f7220 */ /* 0x000fe20000400000 */
[----:B------:R-:W-:Y:S01]  /*7f80*/  LOP3.LUT R2, R35, 0xffffe000, RZ, 0xc0, !PT ;  /* 0xffffe00023027812 */ /* 0x000fe200078ec0ff */
[C---:B------:R-:W-:Y:S01]  /*7f90*/  FFMA R8, R27.reuse, R3, R8 ;  /* 0x000000031b087223 */ /* 0x040fe20000000008 */
[----:B------:R-:W-:Y:S01]  /*7fa0*/  F2FP.TF32.F32.PACK_B R5, R5 ;  /* 0x00000005ff05723e */ /* 0x000fe200024050ff */
[C---:B------:R-:W-:Y:S01]  /*7fb0*/  FFMA R9, R27.reuse, R16, R9 ;  /* 0x000000101b097223 */ /* 0x040fe20000000009 */
[----:B------:R-:W-:Y:S01]  /*7fc0*/  F2FP.TF32.F32.PACK_B R6, R6 ;  /* 0x00000006ff06723e */ /* 0x000fe200024050ff */
[C---:B------:R-:W-:Y:S01]  /*7fd0*/  FFMA R10, R27.reuse, R0, R10 ;  /* 0x000000001b0a7223 */ /* 0x040fe2000000000a */
[----:B------:R-:W-:Y:S01]  /*7fe0*/  F2FP.TF32.F32.PACK_B R7, R7 ;  /* 0x00000007ff07723e */ /* 0x000fe200024050ff */
[----:B------:R-:W-:Y:S01]  /*7ff0*/  FFMA R11, R27, R2, R15 ;  /* 0x000000021b0b7223 */ /* 0x000fe2000000000f */
[----:B------:R-:W-:Y:S01]  /*8000*/  LOP3.LUT R0, R36, 0xffffe000, RZ, 0xc0, !PT ;  /* 0xffffe00024007812 */ /* 0x000fe200078ec0ff */
[----:B------:R-:W-:Y:S01]  /*8010*/  FMUL R19, R24, R19 ;  /* 0x0000001318137220 */ /* 0x000fe20000400000 */
        /* <DEDUP_REMOVED lines=16> */
[----:B------:R-:W-:Y:S02]  /*8120*/  F2FP.TF32.F32.PACK_B R15, R15 ;  /* 0x0000000fff0f723e */ /* 0x000fe400024050ff */
[----:B------:R-:W-:Y:S02]  /*8130*/  LEA R0, R26, UR43, 0x3 ;  /* 0x0000002b1a007c11 */ /* 0x000fe4000f8e18ff */
[----:B------:R-:W-:Y:S01]  /*8140*/  @P6 SHF.L.U32 R2, RZ, 0x1f, RZ ;  /* 0x0000001fff026819 */ /* 0x000fe200000006ff */
        /* <DEDUP_REMOVED lines=9> */
[----:B------:R-:W-:Y:S02]  /*81e0*/  UIADD3 UR4, UP0, UPT, UR54, 0x680, URZ ;  /* 0x0000068036047890 */ /* 0x000fe4000ff1e0ff */
[----:B------:R-:W-:Y:S02]  /*81f0*/  UIADD3 UR9, UPT, UPT, UR49, 0x10, URZ ;  /* 0x0000001031097890 */ /* 0x000fe4000fffe0ff */
[----:B------:R-:W-:Y:S02]  /*8200*/  UIADD3 UR8, UPT, UPT, UR43, 0x2200, URZ ;  /* 0x000022002b087890 */ /* 0x000fe4000fffe0ff */
[----:B------:R-:W-:Y:S01]  /*8210*/  UIADD3.X UR5, UPT, UPT, URZ, UR55, URZ, UP0, !UPT ;  /* 0x00000037ff057290 */ /* 0x000fe200087fe4ff */
[----:B------:R-:W-:Y:S01]  /*8220*/  UMOV UR10, UR50 ;  /* 0x00000032000a7c82 */ /* 0x000fe20008000000 */
[----:B------:R-:W-:Y:S07]  /*8230*/  UMOV UR11, UR36 ;  /* 0x00000024000b7c82 */ /* 0x000fee0008000000 */
[----:B------:R2:W-:Y:S01]  /*8240*/  UTMASTG.3D [UR8], [UR4] ;  /* 0x00000008040073b5 */ /* 0x0005e20008010000 */
[----:B------:R0:W-:Y:S01]  /*8250*/  UTMACMDFLUSH ;  /* 0x00000000000079b7 */ /* 0x0001e20000000000 */
[----:B--2---:R-:W-:Y:S04]  /*8260*/  DEPBAR.LE SB0, 0x1 ;  /* 0x000080400000791a */ /* 0x004fe80000000000 */
.L_x_132:
[----:B------:R-:W-:Y:S05]  /*8270*/  BSYNC.RECONVERGENT B0 ;  /* 0x0000000000007941 */ /* 0x000fea0003800200 */
.L_x_131:
[----:B------:R-:W-:Y:S01]  /*8280*/  BAR.SYNC.DEFER_BLOCKING 0x1, 0x80 ;  /* 0x0042000000007b1d */ /* 0x000fe20000010000 */
[----:B------:R-:W-:Y:S04]  /*8290*/  UIADD3 UR4, UPT, UPT, UR47, 0x1, URZ ;  /* 0x000000012f047890 */ /* 0x000fe8000fffe0ff */
[----:B------:R-:W-:Y:S04]  /*82a0*/  UISETP.NE.AND UP0, UPT, UR4, 0x4, UPT ;  /* 0x000000040400788c */ /* 0x000fe8000bf05270 */
[----:B------:R-:W-:Y:S01]  /*82b0*/  USEL UR46, UR4, URZ, UP0 ;  /* 0x000000ff042e7287 */ /* 0x000fe20008000000 */
[----:B------:R2:W-:Y:S01]  /*82c0*/  @P6 SYNCS.ARRIVE.TRANS64.RED.A1T0 RZ, [R21+URZ], RZ ;  /* 0x000000ff15ff69a7 */ /* 0x0005e200081004ff */
[----:B------:R-:W-:Y:S01]  /*82d0*/  BSSY B1, `(.L_x_133) ;  /* 0x0000017000017945 */ /* 0x000fe20003800000 */
[----:B------:R-:W4:Y:S02]  /*82e0*/  @P6 SYNCS.PHASECHK.TRANS64.TRYWAIT P0, [R0+URZ+0x40], R2 ;  /* 0x00004002000065a7 */ /* 0x000f2400080011ff */
[----:B----4-:R-:W-:Y:S01]  /*82f0*/  @P6 SEL R74, RZ, 0x1, !P0 ;  /* 0x00000001ff4a6807 */ /* 0x010fe20004000000 */
[----:B--2---:R-:W-:Y:S06]  /*8300*/  @!P6 BRA `(.L_x_134) ;  /* 0x00000000004ce947 */ /* 0x004fec0003800000 */
        /* <DEDUP_REMOVED lines=9> */
[----:B------:R-:W-:Y:S04]  /*83a0*/  SHF.L.U32 R6, RZ, 0x1f, RZ ;  /* 0x0000001fff067819 */ /* 0x000fe800000006ff */
[----:B------:R-:W1:Y:S02]  /*83b0*/  SYNCS.PHASECHK.TRANS64.TRYWAIT P0, [R0+URZ+0x40], R6 ;  /* 0x00004006000075a7 */ /* 0x000e6400080011ff */
[----:B-1----:R-:W-:Y:S05]  /*83c0*/  @!P0 BRA `(.L_x_137) ;  /* 0x0000004800508947 */ /* 0x002fea0003800000 */
.L_x_136:
[----:B------:R-:W-:Y:S05]  /*83d0*/  BSYNC B0 ;  /* 0x0000000000007941 */ /* 0x000fea0003800000 */
.L_x_135:
[----:B------:R-:W-:Y:S02]  /*83e0*/  ISETP.NE.AND P0, PT, R75, RZ, PT ;  /* 0x000000ff4b00720c */ /* 0x000fe40003f05270 */
[----:B------:R-:W-:Y:S11]  /*83f0*/  IADD3 R26, PT, PT, R26, 0x1, RZ ;  /* 0x000000011a1a7810 */ /* 0x000ff60007ffe0ff */
[----:B------:R2:W4:Y:S04]  /*8400*/  @P0 LDS.128 R44, [R5] ;  /* 0x00000000052c0984 */ /* 0x0005280000000c00 */
[----:B------:R2:W1:Y:S04]  /*8410*/  @P0 LDS.128 R40, [R4+0x10] ;  /* 0x0000100004280984 */ /* 0x0004680000000c00 */
[----:B------:R2:W1:Y:S04]  /*8420*/  @P0 LDS.128 R32, [R3+0x20] ;  /* 0x0000200003200984 */ /* 0x0004680000000c00 */
[----:B------:R2:W1:Y:S02]  /*8430*/  @P0 LDS.128 R36, [R2+0x30] ;  /* 0x0000300002240984 */ /* 0x0004640000000c00 */
.L_x_134:
[----:B------:R-:W-:Y:S05]  /*8440*/  BSYNC B1 ;  /* 0x0000000000017941 */ /* 0x000fea0003800000 */
.L_x_133:
[----:B-1----:R-:W-:Y:S05]  /*8450*/  VIADD R0, R25, 0x20 ;  /* 0x0000002019007836 */ /* 0x002fea0000000000 */
[----:B------:R-:W-:Y:S04]  /*8460*/  SHF.R.U32.HI R0, RZ, 0x15, R0 ;  /* 0x00000015ff007819 */ /* 0x000fe80000011600 */
[----:B------:R-:W-:Y:S11]  /*8470*/  LOP3.LUT P0, RZ, R0, 0x3, R53, 0x48, !PT ;  /* 0x0000000300ff7812 */ /* 0x000ff60007804835 */
[----:B------:R-:W-:Y:S02]  /*8480*/  @!UPT UIADD3 URZ, UPT, UPT, URZ, URZ, URZ ;  /* 0x000000fffffff290 */ /* 0x000fe4000fffe0ff */
[----:B------:R-:W-:Y:S05]  /*8490*/  @!P0 BRA `(.L_x_138) ;  /* 0x0000000000408947 */ /* 0x000fea0003800000 */
[----:B------:R-:W1:Y:S01]  /*84a0*/  LDCU.64 UR8, c[0x4][0x70] ;  /* 0x01000e00ff0877ac */ /* 0x000e620008000a00 */
[----:B--2---:R-:W-:Y:S01]  /*84b0*/  MOV R3, 0x0 ;  /* 0x0000000000037802 */ /* 0x004fe20000000f00 */
[----:B------:R-:W-:Y:S02]  /*84c0*/  HFMA2 R12, -RZ, RZ, 0, 5.9604644775390625e-08 ;  /* 0x00000001ff0c7431 */ /* 0x000fe400000001ff */
[----:B------:R-:W-:Y:S02]  /*84d0*/  IMAD.MOV.U32 R8, RZ, RZ, 0x192 ;  /* 0x00000192ff087424 */ /* 0x000fe400078e00ff */
[----:B------:R-:W-:Y:S01]  /*84e0*/  IMAD.MOV.U32 R13, RZ, RZ, RZ ;  /* 0x000000ffff0d7224 */ /* 0x000fe200078e00ff */
[----:B------:R-:W2:Y:S01]  /*84f0*/  LDCU.64 UR6, c[0x4][0x78] ;  /* 0x01000f00ff0677ac */ /* 0x000ea20008000a00 */
[----:B------:R-:W3:Y:S01]  /*8500*/  LDC.64 R2, c[0x4][R3] ;  /* 0x0100000003027b82 */ /* 0x000ee20000000a00 */
        /* <DEDUP_REMOVED lines=9> */
.L_x_138:
[----:B------:R-:W-:Y:S01]  /*85a0*/  ISETP.NE.AND P6, PT, R72, RZ, PT ;  /* 0x000000ff4800720c */ /* 0x000fe20003fc5270 */
[----:B------:R-:W-:Y:S05]  /*85b0*/  WARPSYNC.ALL ;  /* 0x0000000000007948 */ /* 0x000fea0003800000 */
[----:B------:R-:W-:Y:S01]  /*85c0*/  R2UR UR4, R25 ;  /* 0x00000000190472ca */ /* 0x000fe200000e0000 */
[----:B------:R-:W-:Y:S01]  /*85d0*/  IMAD.U32 R0, RZ, RZ, UR46 ;  /* 0x0000002eff007e24 */ /* 0x000fe2000f8e00ff */
[----:B----4-:R-:W-:Y:S01]  /*85e0*/  LOP3.LUT R20, R44, 0xffffe000, RZ, 0xc0, !PT ;  /* 0xffffe0002c147812 */ /* 0x010fe200078ec0ff */
[----:B------:R-:W-:Y:S01]  /*85f0*/  IMAD.U32 R21, RZ, RZ, UR52 ;  /* 0x00000034ff157e24 */ /* 0x000fe2000f8e00ff */
[----:B------:R-:W-:Y:S01]  /*8600*/  ISETP.NE.AND P0, PT, R67, RZ, PT ;  /* 0x000000ff4300720c */ /* 0x000fe20003f05270 */
[----:B------:R-:W-:Y:S02]  /*8610*/  BSSY.RECONVERGENT B0, `(.L_x_139) ;  /* 0x000005b000007945 */ /* 0x000fe40003800200 */
[----:B------:R-:W-:Y:S05]  /*8620*/  @P6 LEA R0, R0, UR43, 0x3 ;  /* 0x0000002b00006c11 */ /* 0x000fea000f8e18ff */
[----:B------:R-:W-:Y:S01]  /*8630*/  @P6 VIADD R0, R0, 0x60 ;  /* 0x0000006000006836 */ /* 0x000fe20000000000 */
[----:B--2---:R-:W1:Y:S04]  /*8640*/  LDTM.x16 R4, tmem[UR4+0x20] ;  /* 0x00002004000479ee */ /* 0x004e680008240000 */
        /* <DEDUP_REMOVED lines=87> */
.L_x_140:
[----:B------:R-:W-:Y:S05]  /*8bc0*/  BSYNC.RECONVERGENT B0 ;  /* 0x0000000000007941 */ /* 0x000fea0003800200 */
.L_x_139:
[----:B------:R-:W-:Y:S01]  /*8bd0*/  BAR.SYNC.DEFER_BLOCKING 0x1, 0x80 ;  /* 0x0042000000007b1d */ /* 0x000fe20000010000 */
[----:B------:R-:W-:Y:S01]  /*8be0*/  UIADD3 UR4, UPT, UPT, UR46, 0x1, URZ ;  /* 0x000000012e047890 */ /* 0x000fe2000fffe0ff */
[----:B------:R-:W-:Y:S03]  /*8bf0*/  HFMA2 R76, -RZ, RZ, 0, 0 ;  /* 0x00000000ff4c7431 */ /* 0x000fe600000001ff */
        /* <DEDUP_REMOVED lines=19> */
.L_x_144:
[----:B------:R-:W-:Y:S05]  /*8d30*/  BSYNC B0 ;  /* 0x0000000000007941 */ /* 0x000fea0003800000 */
.L_x_143:
[----:B------:R-:W-:Y:S01]  /*8d40*/  ISETP.NE.AND P0, PT, R75, RZ, PT ;  /* 0x000000ff4b00720c */ /* 0x000fe20003f05270 */
[----:B------:R-:W-:Y:S11]  /*8d50*/  VIADD R26, R26, 0x1 ;  /* 0x000000011a1a7836 */ /* 0x000ff60000000000 */
[----:B------:R-:W-:Y:S01]  /*8d60*/  @!UPT UIADD3 URZ, UPT, UPT, URZ, URZ, URZ ;  /* 0x000000fffffff290 */ /* 0x000fe2000fffe0ff */
[----:B------:R2:W4:Y:S04]  /*8d70*/  @P0 LDS.128 R44, [R5] ;  /* 0x00000000052c0984 */ /* 0x0005280000000c00 */
[----:B------:R2:W1:Y:S04]  /*8d80*/  @P0 LDS.128 R40, [R4+0x10] ;  /* 0x0000100004280984 */ /* 0x0004680000000c00 */
[----:B------:R2:W1:Y:S04]  /*8d90*/  @P0 LDS.128 R32, [R3+0x20] ;  /* 0x0000200003200984 */ /* 0x0004680000000c00 */
[----:B------:R2:W1:Y:S01]  /*8da0*/  @P0 LDS.128 R36, [R2+0x30] ;  /* 0x0000300002240984 */ /* 0x0004620000000c00 */
[C---:B------:R-:W-:Y:S04]  /*8db0*/  ISETP.NE.AND P0, PT, R26.reuse, 0x4, PT ;  /* 0x000000041a00780c */ /* 0x040fe80003f05270 */
[----:B------:R-:W-:Y:S02]  /*8dc0*/  SEL R26, R26, RZ, P0 ;  /* 0x000000ff1a1a7207 */ /* 0x000fe40000000000 */
[----:B------:R-:W-:Y:S02]  /*8dd0*/  SEL R76, RZ, 0x1, P0 ;  /* 0x00000001ff4c7807 */ /* 0x000fe40000000000 */
.L_x_142:
[----:B------:R-:W-:Y:S05]  /*8de0*/  BSYNC B1 ;  /* 0x0000000000017941 */ /* 0x000fea0003800000 */
.L_x_141:
        /* <DEDUP_REMOVED lines=21> */
.L_x_146:
        /* <DEDUP_REMOVED lines=79> */
[----:B------:R-:W-:Y:S01]  /*9430*/  @P6 SHF.L.U32 R2, R76, 0x1f, RZ ;  /* 0x0000001f4c026819 */ /* 0x000fe200000006ff */
        /* <DEDUP_REMOVED lines=18> */
.L_x_148:
[----:B------:R-:W-:Y:S05]  /*9560*/  BSYNC.RECONVERGENT B0 ;  /* 0x0000000000007941 */ /* 0x000fea0003800200 */
.L_x_147:
        /* <DEDUP_REMOVED lines=18> */
[----:B------:R-:W-:Y:S04]  /*9690*/  SHF.L.U32 R6, R76, 0x1f, RZ ;  /* 0x0000001f4c067819 */ /* 0x000fe800000006ff */
[----:B------:R-:W1:Y:S02]  /*96a0*/  SYNCS.PHASECHK.TRANS64.TRYWAIT P0, [R0+URZ+0x40], R6 ;  /* 0x00004006000075a7 */ /* 0x000e6400080011ff */
[----:B-1----:R-:W-:Y:S05]  /*96b0*/  @!P0 BRA `(.L_x_153) ;  /* 0x0000003400bc8947 */ /* 0x002fea0003800000 */
.L_x_152:
[----:B------:R-:W-:Y:S05]  /*96c0*/  BSYNC B0 ;  /* 0x0000000000007941 */ /* 0x000fea0003800000 */
.L_x_151:
[----:B------:R-:W-:Y:S01]  /*96d0*/  ISETP.NE.AND P0, PT, R75, RZ, PT ;  /* 0x000000ff4b00720c */ /* 0x000fe20003f05270 */
[----:B------:R-:W-:Y:S11]  /*96e0*/  VIADD R26, R26, 0x1 ;  /* 0x000000011a1a7836 */ /* 0x000ff60000000000 */
[----:B------:R-:W-:Y:S01]  /*96f0*/  @!UPT UIADD3 URZ, UPT, UPT, URZ, URZ, URZ ;  /* 0x000000fffffff290 */ /* 0x000fe2000fffe0ff */
[----:B------:R2:W4:Y:S04]  /*9700*/  @P0 LDS.128 R44, [R5] ;  /* 0x00000000052c0984 */ /* 0x0005280000000c00 */
[----:B------:R2:W2:Y:S04]  /*9710*/  @P0 LDS.128 R40, [R4+0x10] ;  /* 0x0000100004280984 */ /* 0x0004a80000000c00 */
[----:B------:R2:W2:Y:S04]  /*9720*/  @P0 LDS.128 R32, [R3+0x20] ;  /* 0x0000200003200984 */ /* 0x0004a80000000c00 */
[----:B------:R2:W2:Y:S01]  /*9730*/  @P0 LDS.128 R36, [R2+0x30] ;  /* 0x0000300002240984 */ /* 0x0004a20000000c00 */
[C---:B------:R-:W-:Y:S04]  /*9740*/  ISETP.NE.AND P0, PT, R26.reuse, 0x4, PT ;  /* 0x000000041a00780c */ /* 0x040fe80003f05270 */
[----:B-1----:R-:W-:Y:S02]  /*9750*/  SEL R0, RZ, 0x1, P0 ;  /* 0x00000001ff007807 */ /* 0x002fe40000000000 */
[----:B------:R-:W-:Y:S02]  /*9760*/  SEL R26, R26, RZ, P0 ;  /* 0x000000ff1a1a7207 */ /* 0x000fe40000000000 */
[----:B------:R-:W-:Y:S02]  /*9770*/  LOP3.LUT R76, R76, R0, RZ, 0x3c, !PT ;  /* 0x000000004c4c7212 */ /* 0x000fe400078e3cff */
.L_x_150:
[----:B------:R-:W-:Y:S05]  /*9780*/  BSYNC B1 ;  /* 0x0000000000017941 */ /* 0x000fea0003800000 */
.L_x_149:
[----:B------:R-:W-:Y:S05]  /*9790*/  VIADD R0, R25, 0x40 ;  /* 0x0000004019007836 */ /* 0x000fea0000000000 */
[----:B------:R-:W-:Y:S04]  /*97a0*/  SHF.R.U32.HI R0, RZ, 0x15, R0 ;  /* 0x00000015ff007819 */ /* 0x000fe80000011600 */
[----:B------:R-:W-:Y:S11]  /*97b0*/  LOP3.LUT P0, RZ, R0, 0x3, R53, 0x48, !PT ;  /* 0x0000000300ff7812 */ /* 0x000ff60007804835 */
[----:B------:R-:W-:Y:S02]  /*97c0*/  @!UPT UIADD3 URZ, UPT, UPT, URZ, URZ, URZ ;  /* 0x000000fffffff290 */ /* 0x000fe4000fffe0ff */
[----:B------:R-:W-:Y:S05]  /*97d0*/  @!P0 BRA `(.L_x_154) ;  /* 0x0000000000408947 */ /* 0x000fea0003800000 */
[----:B------:R-:W5:Y:S01]  /*97e0*/  LDCU.64 UR8, c[0x4][0x70] ;  /* 0x01000e00ff0877ac */ /* 0x000f620008000a00 */
[----:B--2---:R-:W-:Y:S01]  /*97f0*/  MOV R3, 0x0 ;  /* 0x0000000000037802 */ /* 0x004fe20000000f00 */
[----:B-1----:R-:W-:Y:S02]  /*9800*/  HFMA2 R12, -RZ, RZ, 0, 5.9604644775390625e-08 ;  /* 0x00000001ff0c7431 */ /* 0x002fe400000001ff */
[----:B------:R-:W-:Y:S02]  /*9810*/  IMAD.MOV.U32 R8, RZ, RZ, 0x192 ;  /* 0x00000192ff087424 */ /* 0x000fe400078e00ff */
[----:B------:R-:W-:Y:S01]  /*9820*/  IMAD.MOV.U32 R13, RZ, RZ, RZ ;  /* 0x000000ffff0d7224 */ /* 0x000fe200078e00ff */
[----:B------:R-:W1:Y:S01]  /*9830*/  LDCU.64 UR6, c[0x4][0x78] ;  /* 0x01000f00ff0677ac */ /* 0x000e620008000a00 */
[----:B------:R-:W2:Y:S01]  /*9840*/  LDC.64 R2, c[0x4][R3] ;  /* 0x0100000003027b82 */ /* 0x000ea20000000a00 */
[----:B------:R-:W3:Y:S01]  /*9850*/  LDCU.64 UR4, c[0x4][0x10] ;  /* 0x01000200ff0477ac */ /* 0x000ee20008000a00 */
[----:B-----5:R-:W-:Y:S01]  /*9860*/  MOV R5, UR9 ;  /* 0x0000000900057c02 */ /* 0x020fe20008000f00 */
[----:B------:R-:W-:Y:S01]  /*9870*/  IMAD.U32 R4, RZ, RZ, UR8 ;  /* 0x00000008ff047e24 */ /* 0x000fe2000f8e00ff */
[----:B-1----:R-:W-:Y:S01]  /*9880*/  MOV R7, UR7 ;  /* 0x0000000700077c02 */ /* 0x002fe20008000f00 */
[----:B------:R-:W-:Y:S01]  /*9890*/  IMAD.U32 R6, RZ, RZ, UR6 ;  /* 0x00000006ff067e24 */ /* 0x000fe2000f8e00ff */
[----:B---3--:R-:W-:Y:S01]  /*98a0*/  MOV R11, UR5 ;  /* 0x00000005000b7c02 */ /* 0x008fe20008000f00 */
[----:B------:R-:W-:Y:S02]  /*98b0*/  IMAD.U32 R10, RZ, RZ, UR4 ;  /* 0x00000004ff0a7e24 */ /* 0x000fe4000f8e00ff */
[----:B------:R-:W-:Y:S07]  /*98c0*/  LEPC R20, `(.L_x_154) ;  /* 0x000000001014794e */ /* 0x000fee0000000000 */
[----:B--2-4-:R-:W-:Y:S05]  /*98d0*/  CALL.ABS.NOINC R2 ;  /* 0x0000000002007343 */ /* 0x014fea0003c00000 */
.L_x_154:
        /* <DEDUP_REMOVED lines=10> */
[----:B-12---:R-:W1:Y:S04]  /*9980*/  LDTM.x16 R4, tmem[UR4+0x40] ;  /* 0x00004004000479ee */ /* 0x006e680008240000 */
        /* <DEDUP_REMOVED lines=37> */
[----:B------:R1:W-:Y:S01]  /*9be0*/  STS.128 [R65], R28 ;  /* 0x0000001c41007388 */ /* 0x0003e20000000c00 */
        /* <DEDUP_REMOVED lines=40> */
[----:B------:R-:W-:Y:S02]  /*9e70*/  UIADD3 UR4, UPT, UPT, UR43, 0x200, URZ ;  /* 0x000002002b047890 */ /* 0x000fe4000fffe0ff */
[----:B------:R-:W-:Y:S01]  /*9e80*/  UIADD3 UR9, UPT, UPT, UR49, 0x40, URZ ;  /* 0x0000004031097890 */ /* 0x000fe2000fffe0ff */
[----:B------:R-:W-:Y:S01]  /*9e90*/  UMOV UR10, UR50 ;  /* 0x00000032000a7c82 */ /* 0x000fe20008000000 */
[----:B------:R-:W-:Y:S02]  /*9ea0*/  UMOV UR11, UR36 ;  /* 0x00000024000b7c82 */ /* 0x000fe40008000000 */
        /* <DEDUP_REMOVED lines=8> */
.L_x_156:
[----:B------:R-:W-:Y:S05]  /*9f30*/  BSYNC.RECONVERGENT B0 ;  /* 0x0000000000007941 */ /* 0x000fea0003800200 */
.L_x_155:
        /* <DEDUP_REMOVED lines=21> */
.L_x_160:
[----:B------:R-:W-:Y:S05]  /*a090*/  BSYNC B0 ;  /* 0x0000000000007941 */ /* 0x000fea0003800000 */
.L_x_159:
        /* <DEDUP_REMOVED lines=11> */
.L_x_158:
[----:B------:R-:W-:Y:S05]  /*a150*/  BSYNC B1 ;  /* 0x0000000000017941 */ /* 0x000fea0003800000 */
.L_x_157:
        /* <DEDUP_REMOVED lines=21> */
.L_x_162:
        /* <DEDUP_REMOVED lines=98> */
.L_x_164:
[----:B------:R-:W-:Y:S05]  /*a8d0*/  BSYNC.RECONVERGENT B0 ;  /* 0x0000000000007941 */ /* 0x000fea0003800200 */
.L_x_163:
        /* <DEDUP_REMOVED lines=21> */
.L_x_168:
[----:B------:R-:W-:Y:S05]  /*aa30*/  BSYNC B0 ;  /* 0x0000000000007941 */ /* 0x000fea0003800000 */
.L_x_167:
        /* <DEDUP_REMOVED lines=11> */
.L_x_166:
[----:B------:R-:W-:Y:S05]  /*aaf0*/  BSYNC B1 ;  /* 0x0000000000017941 */ /* 0x000fea0003800000 */
.L_x_165:
        /* <DEDUP_REMOVED lines=21> */
.L_x_170:
        /* <DEDUP_REMOVED lines=98> */
.L_x_172:
[----:B------:R-:W-:Y:S05]  /*b270*/  BSYNC.RECONVERGENT B0 ;  /* 0x0000000000007941 */ /* 0x000fea0003800200 */
.L_x_171:
        /* <DEDUP_REMOVED lines=21> */
.L_x_176:
[----:B------:R-:W-:Y:S05]  /*b3d0*/  BSYNC B0 ;  /* 0x0000000000007941 */ /* 0x000fea0003800000 */
.L_x_175:
[----:B------:R-:W-:Y:S11]  /*b3e0*/  ISETP.NE.AND P0, PT, R75, RZ, PT ;  /* 0x000000ff4b00720c */ /* 0x000ff60003f05270 */
[----:B------:R-:W-:Y:S02]  /*b3f0*/  @!UPT UIADD3 URZ, UPT, UPT, URZ, URZ, URZ ;  /* 0x000000fffffff290 */ /* 0x000fe4000fffe0ff */
[----:B------:R2:W4:Y:S04]  /*b400*/  @P0 LDS.128 R44, [R4] ;  /* 0x00000000042c0984 */ /* 0x0005280000000c00 */
[----:B------:R2:W1:Y:S04]  /*b410*/  @P0 LDS.128 R40, [R3+0x10] ;  /* 0x0000100003280984 */ /* 0x0004680000000c00 */
[----:B------:R2:W1:Y:S04]  /*b420*/  @P0 LDS.128 R32, [R2+0x20] ;  /* 0x0000200002200984 */ /* 0x0004680000000c00 */
[----:B------:R2:W1:Y:S02]  /*b430*/  @P0 LDS.128 R36, [R26+0x30] ;  /* 0x000030001a240984 */ /* 0x0004640000000c00 */
.L_x_174:
[----:B------:R-:W-:Y:S05]  /*b440*/  BSYNC B1 ;  /* 0x0000000000017941 */ /* 0x000fea0003800000 */
.L_x_173:
        /* <DEDUP_REMOVED lines=21> */
.L_x_178:
[----:B------:R-:W-:Y:S01]  /*b5a0*/  ISETP.NE.AND P0, PT, R67, RZ, PT ;  /* 0x000000ff4300720c */ /* 0x000fe20003f05270 */
[----:B------:R-:W-:Y:S05]  /*b5b0*/  WARPSYNC.ALL ;  /* 0x0000000000007948 */ /* 0x000fea0003800000 */
[----:B------:R-:W-:Y:S01]  /*b5c0*/  R2UR UR4, R25 ;  /* 0x00000000190472ca */ /* 0x000fe200000e0000 */
[----:B------:R-:W-:Y:S01]  /*b5d0*/  VIADD R73, R73, 0xd0 ;  /* 0x000000d049497836 */ /* 0x000fe20000000000 */
[----:B----4-:R-:W-:Y:S01]  /*b5e0*/  LOP3.LUT R0, R44, 0xffffe000, RZ, 0xc0, !PT ;  /* 0xffffe0002c007812 */ /* 0x010fe200078ec0ff */
[----:B------:R-:W-:Y:S01]  /*b5f0*/  BSSY.RECONVERGENT B0, `(.L_x_179) ;  /* 0x0000059000007945 */ /* 0x000fe20003800200 */
[----:B--2---:R-:W-:Y:S02]  /*b600*/  LOP3.LUT R2, R45, 0xffffe000, RZ, 0xc0, !PT ;  /* 0xffffe0002d027812 */ /* 0x004fe400078ec0ff */
[----:B------:R-:W-:Y:S02]  /*b610*/  LOP3.LUT R3, R46, 0xffffe000, RZ, 0xc0, !PT ;  /* 0xffffe0002e037812 */ /* 0x000fe400078ec0ff */
[----:B------:R-:W-:Y:S02]  /*b620*/  LOP3.LUT R20, R47, 0xffffe000, RZ, 0xc0, !PT ;  /* 0xffffe0002f147812 */ /* 0x000fe400078ec0ff */
[----:B------:R-:W-:Y:S02]  /*b630*/  LOP3.LUT R21, R40, 0xffffe000, RZ, 0xc0, !PT ;  /* 0xffffe00028157812 */ /* 0x000fe400078ec0ff */
[----:B------:R-:W-:Y:S01]  /*b640*/  LOP3.LUT R25, R41, 0xffffe000, RZ, 0xc0, !PT ;  /* 0xffffe00029197812 */ /* 0x000fe200078ec0ff */
[----:B------:R-:W1:Y:S01]  /*b650*/  LDTM.x16 R4, tmem[UR4+0x70] ;  /* 0x00007004000479ee */ /* 0x000e620008240000 */
[----:B------:R-:W-:Y:S01]  /*b660*/  LOP3.LUT R26, R42, 0xffffe000, RZ, 0xc0, !PT ;  /* 0xffffe0002a1a7812 */ /* 0x000fe200078ec0ff */
[----:B------:R-:W-:Y:S01]  /*b670*/  NOP ;  /* 0x0000000000007918 */ /* 0x000fe20000000000 */
[----:B------:R-:W-:Y:S02]  /*b680*/  LOP3.LUT R28, R43, 0xffffe000, RZ, 0xc0, !PT ;  /* 0xffffe0002b1c7812 */ /* 0x000fe400078ec0ff */
[----:B------:R-:W-:Y:S02]  /*b690*/  LOP3.LUT R73, R73, 0xfefffff8, RZ, 0xc0, !PT ;  /* 0xfefffff849497812 */ /* 0x000fe400078ec0ff */
[----:B------:R-:W-:Y:S02]  /*b6a0*/  LOP3.LUT R29, R32, 0xffffe000, RZ, 0xc0, !PT ;  /* 0xffffe000201d7812 */ /* 0x000fe400078ec0ff */
[----:B------:R-:W-:Y:S01]  /*b6b0*/  LOP3.LUT R30, R33, 0xffffe000, RZ, 0xc0, !PT ;  /* 0xffffe000211e7812 */ /* 0x000fe200078ec0ff */
[----:B-1----:R1:W-:Y:S01]  /*b6c0*/  SYNCS.ARRIVE.TRANS64.RED.A1T0 RZ, [R73+URZ], RZ ;  /* 0x000000ff49ff79a7 */ /* 0x0023e200081004ff */
[----:B------:R-:W-:Y:S02]  /*b6d0*/  LOP3.LUT R31, R34, 0xffffe000, RZ, 0xc0, !PT ;  /* 0xffffe000221f7812 */ /* 0x000fe400078ec0ff */
[----:B------:R-:W-:Y:S02]  /*b6e0*/  LOP3.LUT R32, R35, 0xffffe000, RZ, 0xc0, !PT ;  /* 0xffffe00023207812 */ /* 0x000fe400078ec0ff */
[----:B------:R-:W-:Y:S02]  /*b6f0*/  LOP3.LUT R33, R36, 0xffffe000, RZ, 0xc0, !PT ;  /* 0xffffe00024217812 */ /* 0x000fe400078ec0ff */
[----:B------:R-:W-:Y:S02]  /*b700*/  LOP3.LUT R34, R37, 0xffffe000, RZ, 0xc0, !PT ;  /* 0xffffe00025227812 */ /* 0x000fe400078ec0ff */
[----:B------:R-:W-:Y:S02]  /*b710*/  LOP3.LUT R35, R38, 0xffffe000, RZ, 0xc0, !PT ;  /* 0xffffe00026237812 */ /* 0x000fe400078ec0ff */
[----:B------:R-:W-:Y:S01]  /*b720*/  LOP3.LUT R36, R39, 0xffffe000, RZ, 0xc0, !PT ;  /* 0xffffe00027247812 */ /* 0x000fe200078ec0ff */
[C---:B------:R-:W-:Y:S01]  /*b730*/  FMUL R4, R24.reuse, R4 ;  /* 0x0000000418047220 */ /* 0x040fe20000400000 */
[C---:B------:R-:W-:Y:S01]  /*b740*/  FMUL R5, R24.reuse, R5 ;  /* 0x0000000518057220 */ /* 0x040fe20000400000 */
[C---:B------:R-:W-:Y:S01]  /*b750*/  FMUL R6, R24.reuse, R6 ;  /* 0x0000000618067220 */ /* 0x040fe20000400000 */
[C---:B------:R-:W-:Y:S01]  /*b760*/  FMUL R7, R24.reuse, R7 ;  /* 0x0000000718077220 */ /* 0x040fe20000400000 */
[C---:B------:R-:W-:Y:S01]  /*b770*/  FFMA R4, R27.reuse, R0, R4 ;  /* 0x000000001b047223 */ /* 0x040fe20000000004 */
[C---:B------:R-:W-:Y:S01]  /*b780*/  FFMA R5, R27.reuse, R2, R5 ;  /* 0x000000021b057223 */ /* 0x040fe20000000005 */
[C---:B------:R-:W-:Y:S01]  /*b790*/  FFMA R6, R27.reuse, R3, R6 ;  /* 0x000000031b067223 */ /* 0x040fe20000000006 */
[C---:B------:R-:W-:Y:S01]  /*b7a0*/  FFMA R7, R27.reuse, R20, R7 ;  /* 0x000000141b077223 */ /* 0x040fe20000000007 */
[C---:B------:R-:W-:Y:S01]  /*b7b0*/  FMUL R8, R24.reuse, R8 ;  /* 0x0000000818087220 */ /* 0x040fe20000400000 */
[C---:B------:R-:W-:Y:S01]  /*b7c0*/  FMUL R9, R24.reuse, R9 ;  /* 0x0000000918097220 */ /* 0x040fe20000400000 */
[C---:B------:R-:W-:Y:S01]  /*b7d0*/  FMUL R10, R24.reuse, R10 ;  /* 0x0000000a180a7220 */ /* 0x040fe20000400000 */
[C---:B------:R-:W-:Y:S01]  /*b7e0*/  FMUL R11, R24.reuse, R11 ;  /* 0x0000000b180b7220 */ /* 0x040fe20000400000 */
[----:B------:R-:W-:Y:S01]  /*b7f0*/  F2FP.TF32.F32.PACK_B R4, R4 ;  /* 0x00000004ff04723e */ /* 0x000fe200024050ff */
[C---:B------:R-:W-:Y:S01]  /*b800*/  FFMA R8, R27.reuse, R21, R8 ;  /* 0x000000151b087223 */ /* 0x040fe20000000008 */
[----:B------:R-:W-:Y:S01]  /*b810*/  F2FP.TF32.F32.PACK_B R5, R5 ;  /* 0x00000005ff05723e */ /* 0x000fe200024050ff */
[C---:B------:R-:W-:Y:S01]  /*b820*/  FFMA R9, R27.reuse, R25, R9 ;  /* 0x000000191b097223 */ /* 0x040fe20000000009 */
[----:B------:R-:W-:Y:S01]  /*b830*/  F2FP.TF32.F32.PACK_B R6, R6 ;  /* 0x00000006ff06723e */ /* 0x000fe200024050ff */
[C---:B------:R-:W-:Y:S01]  /*b840*/  FFMA R10, R27.reuse, R26, R10 ;  /* 0x0000001a1b0a7223 */ /* 0x040fe2000000000a */
[----:B------:R-:W-:Y:S01]  /*b850*/  F2FP.TF32.F32.PACK_B R7, R7 ;  /* 0x00000007ff07723e */ /* 0x000fe200024050ff */
[C---:B------:R-:W-:Y:S01]  /*b860*/  FFMA R11, R27.reuse, R28, R11 ;  /* 0x0000001c1b0b7223 */ /* 0x040fe2000000000b */
[C---:B------:R-:W-:Y:S01]  /*b870*/  FMUL R12, R24.reuse, R12 ;  /* 0x0000000c180c7220 */ /* 0x040fe20000400000 */
[----:B------:R-:W-:Y:S01]  /*b880*/  F2FP.TF32.F32.PACK_B R8, R8 ;  /* 0x00000008ff08723e */ /* 0x000fe200024050ff */
[C---:B------:R-:W-:Y:S01]  /*b890*/  FMUL R13, R24.reuse, R13 ;  /* 0x0000000d180d7220 */ /* 0x040fe20000400000 */
[----:B------:R1:W-:Y:S01]  /*b8a0*/  STS.128 [R65+0x6000], R4 ;  /* 0x0060000441007388 */ /* 0x0003e20000000c00 */
        /* <DEDUP_REMOVED lines=8> */
[C---:B------:R-:W-:Y:S01]  /*b930*/  FFMA R15, R27.reuse, R32, R15 ;  /* 0x000000201b0f7223 */ /* 0x040fe2000000000f */
[C---:B------:R-:W-:Y:S01]  /*b940*/  FMUL R16, R24.reuse, R16 ;  /* 0x0000001018107220 */ /* 0x040fe20000400000 */
[----:B------:R-:W-:Y:S01]  /*b950*/  F2FP.TF32.F32.PACK_B R12, R12 ;  /* 0x0000000cff0c723e */ /* 0x000fe200024050ff */
[----:B------:R1:W-:Y:S01]  /*b960*/  STS.128 [R64+0x6010], R8 ;  /* 0x0060100840007388 */ /* 0x0003e20000000c00 */
[C---:B------:R-:W-:Y:S01]  /*b970*/  FMUL R17, R24.reuse, R17 ;  /* 0x0000001118117220 */ /* 0x040fe20000400000 */
[C---:B------:R-:W-:Y:S01]  /*b980*/  FMUL R18, R24.reuse, R18 ;  /* 0x0000001218127220 */ /* 0x040fe20000400000 */
[----:B------:R-:W-:Y:S01]  /*b990*/  FMUL R19, R24, R19 ;  /* 0x0000001318137220 */ /* 0x000fe20000400000 */
[----:B------:R-:W-:Y:S01]  /*b9a0*/  F2FP.TF32.F32.PACK_B R13, R13 ;  /* 0x0000000dff0d723e */ /* 0x000fe200024050ff */
[C---:B------:R-:W-:Y:S01]  /*b9b0*/  FFMA R16, R27.reuse, R33, R16 ;  /* 0x000000211b107223 */ /* 0x040fe20000000010 */
[----:B------:R-:W-:Y:S01]  /*b9c0*/  F2FP.TF32.F32.PACK_B R14, R14 ;  /* 0x0000000eff0e723e */ /* 0x000fe200024050ff */
[C---:B------:R-:W-:Y:S01]  /*b9d0*/  FFMA R17, R27.reuse, R34, R17 ;  /* 0x000000221b117223 */ /* 0x040fe20000000011 */
[----:B------:R-:W-:Y:S01]  /*b9e0*/  F2FP.TF32.F32.PACK_B R15, R15 ;  /* 0x0000000fff0f723e */ /* 0x000fe200024050ff */
[C---:B------:R-:W-:Y:S01]  /*b9f0*/  FFMA R18, R27.reuse, R35, R18 ;  /* 0x000000231b127223 */ /* 0x040fe20000000012 */
[----:B------:R-:W-:Y:S01]  /*ba00*/  FFMA R19, R27, R36, R19 ;  /* 0x000000241b137223 */ /* 0x000fe20000000013 */
[----:B------:R-:W-:Y:S02]  /*ba10*/  F2FP.TF32.F32.PACK_B R16, R16 ;  /* 0x00000010ff10723e */ /* 0x000fe400024050ff */
[----:B------:R1:W-:Y:S01]  /*ba20*/  STS.128 [R63+0x6020], R12 ;  /* 0x0060200c3f007388 */ /* 0x0003e20000000c00 */
[----:B------:R-:W-:Y:S02]  /*ba30*/  F2FP.TF32.F32.PACK_B R17, R17 ;  /* 0x00000011ff11723e */ /* 0x000fe400024050ff */
        /* <DEDUP_REMOVED lines=20> */
.L_x_180:
[----:B------:R-:W-:Y:S05]  /*bb80*/  BSYNC.RECONVERGENT B0 ;  /* 0x0000000000007941 */ /* 0x000fea0003800200 */
.L_x_179:
[----:B------:R-:W-:Y:S01]  /*bb90*/  BAR.SYNC.DEFER_BLOCKING 0x1, 0x80 ;  /* 0x0042000000007b1d */ /* 0x000fe20000010000 */
[----:B------:R-:W-:Y:S01]  /*bba0*/  UISETP.NE.AND UP0, UPT, UR53, -0x8, UPT ;  /* 0xfffffff83500788c */ /* 0x000fe2000bf05270 */
[----:B------:R-:W-:Y:S08]  /*bbb0*/  IADD3 R22, PT, PT, R22, 0x1, RZ ;  /* 0x0000000116167810 */ /* 0x000ff00007ffe0ff */
[----:B------:R-:W-:Y:S05]  /*bbc0*/  BRA.U !UP0, `(.L_x_181) ;  /* 0x0000000108287547 */ /* 0x000fea000b800000 */
[----:B------:R-:W-:Y:S01]  /*bbd0*/  ISETP.NE.AND P0, PT, R72, RZ, PT ;  /* 0x000000ff4800720c */ /* 0x000fe20003f05270 */
[----:B------:R-:W-:Y:S01]  /*bbe0*/  IMAD.U32 R2, RZ, RZ, UR47 ;  /* 0x0000002fff027e24 */ /* 0x000fe2000f8e00ff */
[----:B------:R-:W-:Y:S01]  /*bbf0*/  UIADD3 UR4, UPT, UPT, UR47, 0x1, URZ ;  /* 0x000000012f047890 */ /* 0x000fe2000fffe0ff */
[----:B------:R-:W-:Y:S03]  /*bc00*/  IMAD.U32 R0, RZ, RZ, UR52 ;  /* 0x00000034ff007e24 */ /* 0x000fe6000f8e00ff */
[----:B------:R-:W-:Y:S04]  /*bc10*/  UISETP.NE.AND UP0, UPT, UR4, 0x4, UPT ;  /* 0x000000040400788c */ /* 0x000fe8000bf05270 */
[----:B------:R-:W-:Y:S03]  /*bc20*/  USEL UR47, UR4, URZ, UP0 ;  /* 0x000000ff042f7287 */ /* 0x000fe60008000000 */
[----:B------:R-:W-:Y:S05]  /*bc30*/  @P0 LEA R2, R2, UR43, 0x3 ;  /* 0x0000002b02020c11 */ /* 0x000fea000f8e18ff */
[----:B------:R-:W-:Y:S05]  /*bc40*/  @P0 VIADD R2, R2, 0x60 ;  /* 0x0000006002020836 */ /* 0x000fea0000000000 */
[----:B------:R-:W-:Y:S04]  /*bc50*/  @P0 PRMT R0, R0, 0x654, R2 ;  /* 0x0000065400000816 */ /* 0x000fe80000000002 */
[----:B------:R2:W-:Y:S03]  /*bc60*/  @P0 SYNCS.ARRIVE.TRANS64.RED.A1T0 RZ, [R0+URZ], RZ ;  /* 0x000000ff00ff09a7 */ /* 0x0005e600081004ff */
.L_x_181:
[----:B------:R-:W-:Y:S01]  /*bc70*/  R2UR UR6, R71 ;  /* 0x00000000470672ca */ /* 0x000fe200000e0000 */
[----:B------:R-:W-:Y:S01]  /*bc80*/  UIADD3 UR53, UPT, UPT, UR53, 0x8, URZ ;  /* 0x0000000835357890 */ /* 0x000fe2000fffe0ff */
[----:B------:R-:W-:Y:S02]  /*bc90*/  R2UR UR5, R54 ;  /* 0x00000000360572ca */ /* 0x000fe400000e0000 */
[----:B------:R-:W-:Y:S02]  /*bca0*/  R2UR UR4, R55 ;  /* 0x00000000370472ca */ /* 0x000fe400000e0000 */
[----:B------:R-:W-:Y:S02]  /*bcb0*/  R2UR UR36, R70 ;  /* 0x00000000462472ca */ /* 0x000fe400000e0000 */
[----:B------:R-:W-:Y:S02]  /*bcc0*/  ISETP.NE.AND P0, PT, R59, 0x2, PT ;  /* 0x000000023b00780c */ /* 0x000fe40003f05270 */
[----:B------:R-:W-:Y:S02]  /*bcd0*/  ISETP.NE.AND P1, PT, R22, 0x4, PT ;  /* 0x000000041600780c */ /* 0x000fe40003f25270 */
[----:B------:R-:W-:Y:S01]  /*bce0*/  SEL R2, RZ, 0x1, P0 ;  /* 0x00000001ff027807 */ /* 0x000fe20000000000 */
[----:B------:R-:W-:Y:S01]  /*bcf0*/  UISETP.NE.AND UP0, UPT, UR6, URZ, UPT ;  /* 0x000000ff0600728c */ /* 0x000fe2000bf05270 */
[----:B--2---:R-:W-:Y:S01]  /*bd00*/  SEL R0, RZ, 0x1, P1 ;  /* 0x00000001ff007807 */ /* 0x004fe20000800000 */
[----:B------:R-:W-:Y:S01]  /*bd10*/  UIADD3 UR28, UPT, UPT, UR37, UR5, URZ ;  /* 0x00000005251c7290 */ /* 0x000fe2000fffe0ff */
[----:B------:R-:W-:Y:S01]  /*bd20*/  LOP3.LUT R61, R61, R2, RZ, 0x3c, !PT ;  /* 0x000000023d3d7212 */ /* 0x000fe200078e3cff */
[----:B------:R-:W-:Y:S01]  /*bd30*/  UIADD3 UR24, UPT, UPT, UR38, UR4, URZ ;  /* 0x0000000426187290 */ /* 0x000fe2000fffe0ff */
[----:B------:R-:W-:Y:S02]  /*bd40*/  LOP3.LUT R62, R62, R0, RZ, 0x3c, !PT ;  /* 0x000000003e3e7212 */ /* 0x000fe400078e3cff */
[----:B------:R-:W-:Y:S02]  /*bd50*/  SEL R59, R59, RZ, P0 ;  /* 0x000000ff3b3b7207 */ /* 0x000fe40000000000 */
[----:B------:R-:W-:Y:S01]  /*bd60*/  SEL R22, R22, RZ, P1 ;  /* 0x000000ff16167207 */ /* 0x000fe20000800000 */
[----:B------:R-:W-:Y:S06]  /*bd70*/  BRA.U UP0, `(.L_x_182) ;  /* 0xffffffa500347547 */ /* 0x000fec000b83ffff */
[----:B------:R-:W-:-:S13]  /*bd80*/  R2UR UR4, R56 ;  /* 0x00000000380472ca */ /* 0x000fda00000e0000 */
[----:B------:R-:W-:-:S09]  /*bd90*/  UISETP.NE.AND UP0, UPT, UR4, URZ, UPT ;  /* 0x000000ff0400728c */ /* 0x000fd2000bf05270 */
[----:B------:R-:W-:Y:S05]  /*bda0*/  BRA.U !UP0, `(.L_x_183) ;  /* 0x0000000108487547 */ /* 0x000fea000b800000 */
[----:B------:R-:W2:Y:S02]  /*bdb0*/  LDCU.64 UR4, c[0x0][0x890] ;  /* 0x00011200ff0477ac */ /* 0x000ea40008000a00 */
[----:B--2---:R-:W-:-:S04]  /*bdc0*/  UISETP.NE.U32.AND UP0, UPT, UR4, URZ, UPT ;  /* 0x000000ff0400728c */ /* 0x004fc8000bf05070 */
[----:B------:R-:W-:-:S09]  /*bdd0*/  UISETP.NE.AND.EX UP0, UPT, UR5, URZ, UPT, UP0 ;  /* 0x000000ff0500728c */ /* 0x000fd2000bf05300 */
[----:B------:R-:W-:Y:S05]  /*bde0*/  BRA.U UP0, `(.L_x_184) ;  /* 0x00000001000c7547 */ /* 0x000fea000b800000 */
[----:B------:R-:W-:-:S13]  /*bdf0*/  FSETP.NEU.AND P0, PT, R27, RZ, PT ;  /* 0x000000ff1b00720b */ /* 0x000fda0003f0d000 */
[----:B------:R-:W-:Y:S05]  /*be00*/  @!P0 EXIT ;  /* 0x000000000000894d */ /* 0x000fea0003800000 */
[----:B------:R-:W-:Y:S05]  /*be10*/  BRA `(.L_x_183) ;  /* 0x00000000002c7947 */ /* 0x000fea0003800000 */
.L_x_184:
[----:B------:R-:W-:Y:S01]  /*be20*/  ISETP.NE.AND P0, PT, R58, RZ, PT ;  /* 0x000000ff3a00720c */ /* 0x000fe20003f05270 */
[----:B------:R-:W-:-:S12]  /*be30*/  BSSY.RECONVERGENT B0, `(.L_x_183) ;  /* 0x0000009000007945 */ /* 0x000fd80003800200 */
[----:B------:R-:W-:Y:S05]  /*be40*/  @P0 BRA `(.L_x_185) ;  /* 0x0000000000140947 */ /* 0x000fea0003800000 */
[----:B------:R-:W2:Y:S02]  /*be50*/  LDCU.64 UR4, c[0x0][0x888] ;  /* 0x00011100ff0477ac */ /* 0x000ea40008000a00 */
[----:B--2---:R-:W-:-:S04]  /*be60*/  ISETP.NE.U32.AND P0, PT, RZ, UR4, PT ;  /* 0x00000004ff007c0c */ /* 0x004fc8000bf05070 */
[----:B------:R-:W-:-:S13]  /*be70*/  ISETP.NE.AND.EX P0, PT, RZ, UR5, PT, P0 ;  /* 0x00000005ff007c0c */ /* 0x000fda000bf05300 */
[----:B------:R-:W-:Y:S05]  /*be80*/  @!P0 EXIT ;  /* 0x000000000000894d */ /* 0x000fea0003800000 */
[----:B------:R-:W-:Y:S05]  /*be90*/  BRA `(.L_x_186) ;  /* 0x0000000000087947 */ /* 0x000fea0003800000 */
.L_x_185:
[----:B------:R-:W-:-:S13]  /*bea0*/  FSETP.NEU.AND P0, PT, R27, RZ, PT ;  /* 0x000000ff1b00720b */ /* 0x000fda0003f0d000 */
[----:B------:R-:W-:Y:S05]  /*beb0*/  @!P0 EXIT ;  /* 0x000000000000894d */ /* 0x000fea0003800000 */
.L_x_186:
[----:B------:R-:W-:Y:S05]  /*bec0*/  BSYNC.RECONVERGENT B0 ;  /* 0x0000000000007941 */ /* 0x000fea0003800200 */
.L_x_183:
[----:B------:R-:W-:Y:S01]  /*bed0*/  ULEA UR4, UR47, UR43, 0x3 ;  /* 0x0000002b2f047291 */ /* 0x000fe2000f8e18ff */
[----:B------:R-:W-:-:S04]  /*bee0*/  DEPBAR.LE SB0, 0x0 ;  /* 0x000080000000791a */ /* 0x000fc80000000000 */
[----:B------:R-:W-:-:S04]  /*bef0*/  UIADD3 UR4, UPT, UPT, UR4, 0x60, URZ ;  /* 0x0000006004047890 */ /* 0x000fc8000fffe0ff */
[----:B------:R-:W-:-:S09]  /*bf00*/  UPRMT UR4, UR52, 0x654, UR4 ;  /* 0x0000065434047896 */ /* 0x000fd20008000004 */
[----:B------:R-:W-:Y:S01]  /*bf10*/  SYNCS.ARRIVE.TRANS64.RED.A1T0 RZ, [UR4], RZ ;  /* 0x000000ffffff79a7 */ /* 0x000fe20008100404 */
[----:B------:R-:W-:Y:S05]  /*bf20*/  EXIT ;  /* 0x000000000000794d */ /* 0x000fea0003800000 */
.L_x_24:
[----:B----4-:R4:W1:Y:S02]  /*bf30*/  SYNCS.PHASECHK.TRANS64.TRYWAIT P0, [R0+URZ+0x100], R2 ;  /* 0x00010002000075a7 */ /* 0x01086400080011ff */
[----:B-1----:R-:W-:Y:S05]  /*bf40*/  @!P0 NANOSLEEP.SYNCS 0x989680 ;  /* 0x009896800000895d */ /* 0x002fea0003900000 */
[----:B------:R-:W1:Y:S02]  /*bf50*/  @!P0 SYNCS.PHASECHK.TRANS64 P0, [R0+URZ+0x100], R2 ;  /* 0x00010002000085a7 */ /* 0x000e6400080010ff */
[----:B-1----:R-:W-:Y:S05]  /*bf60*/  @!P0 BRA `(.L_x_24) ;  /* 0xfffffffc00f08947 */ /* 0x002fea000383ffff */
[----:B------:R-:W-:Y:S05]  /*bf70*/  BRA `(.L_x_187) ;  /* 0xffffff5800b07947 */ /* 0x000fea000383ffff */
.L_x_27:
[----:B---3--:R-:W-:-:S07]  /*bf80*/  MOV R0, UR33 ;  /* 0x0000002100007c02 */ /* 0x008fce0008000f00 */
.L_x_188:
[----:B---3--:R3:W4:Y:S02]  /*bf90*/  SYNCS.PHASECHK.TRANS64.TRYWAIT P0, [R0+URZ+0x20], R3 ;  /* 0x00002003000075a7 */ /* 0x00872400080011ff */
[----:B----4-:R-:W-:Y:S05]  /*bfa0*/  @!P0 NANOSLEEP.SYNCS 0x989680 ;  /* 0x009896800000895d */ /* 0x010fea0003900000 */
[----:B------:R-:W4:Y:S02]  /*bfb0*/  @!P0 SYNCS.PHASECHK.TRANS64 P0, [R0+URZ+0x20], R3 ;  /* 0x00002003000085a7 */ /* 0x000f2400080010ff */
[----:B----4-:R-:W-:Y:S05]  /*bfc0*/  @!P0 BRA `(.L_x_188) ;  /* 0xfffffffc00f08947 */ /* 0x010fea000383ffff */
[----:B------:R-:W-:Y:S05]  /*bfd0*/  BRA `(.L_x_26) ;  /* 0xffffff5c00087947 */ /* 0x000fea000383ffff */
.L_x_34:
[----:B---3--:R-:W-:-:S07]  /*bfe0*/  MOV R0, UR7 ;  /* 0x0000000700007c02 */ /* 0x008fce0008000f00 */
.L_x_189:
[----:B-1----:R1:W2:Y:S02]  /*bff0*/  SYNCS.PHASECHK.TRANS64.TRYWAIT P0, [R0+URZ+0x20], R3 ;  /* 0x00002003000075a7 */ /* 0x0022a400080011ff */
[----:B--2---:R-:W-:Y:S05]  /*c000*/  @!P0 NANOSLEEP.SYNCS 0x989680 ;  /* 0x009896800000895d */ /* 0x004fea0003900000 */
[----:B------:R-:W2:Y:S02]  /*c010*/  @!P0 SYNCS.PHASECHK.TRANS64 P0, [R0+URZ+0x20], R3 ;  /* 0x00002003000085a7 */ /* 0x000ea400080010ff */
[----:B--2---:R-:W-:Y:S05]  /*c020*/  @!P0 BRA `(.L_x_189) ;  /* 0xfffffffc00f08947 */ /* 0x004fea000383ffff */
[----:B------:R-:W-:Y:S05]  /*c030*/  BRA `(.L_x_33) ;  /* 0xffffff5c00fc7947 */ /* 0x000fea000383ffff */
.L_x_41:
[----:B-1----:R1:W2:Y:S02]  /*c040*/  SYNCS.PHASECHK.TRANS64.TRYWAIT P0, [R3+URZ+0x90], R0 ;  /* 0x00009000030075a7 */ /* 0x0022a400080011ff */
[----:B--2---:R-:W-:Y:S05]  /*c050*/  @!P0 NANOSLEEP.SYNCS 0x989680 ;  /* 0x009896800000895d */ /* 0x004fea0003900000 */
[----:B------:R-:W2:Y:S02]  /*c060*/  @!P0 SYNCS.PHASECHK.TRANS64 P0, [R3+URZ+0x90], R0 ;  /* 0x00009000030085a7 */ /* 0x000ea400080010ff */
[----:B--2---:R-:W-:Y:S05]  /*c070*/  @!P0 BRA `(.L_x_41) ;  /* 0xfffffffc00f08947 */ /* 0x004fea000383ffff */
[----:B------:R-:W-:Y:S05]  /*c080*/  BRA `(.L_x_190) ;  /* 0xffffff6000e47947 */ /* 0x000fea000383ffff */
.L_x_45:
[----:B------:R-:W-:-:S07]  /*c090*/  MOV R0, UR4 ;  /* 0x0000000400007c02 */ /* 0x000fce0008000f00 */
.L_x_191:
[----:B-1----:R1:W2:Y:S02]  /*c0a0*/  SYNCS.PHASECHK.TRANS64.TRYWAIT P0, [R0+URZ], R2 ;  /* 0x00000002000075a7 */ /* 0x0022a400080011ff */
[----:B--2---:R-:W-:Y:S05]  /*c0b0*/  @!P0 NANOSLEEP.SYNCS 0x989680 ;  /* 0x009896800000895d */ /* 0x004fea0003900000 */
[----:B------:R-:W2:Y:S02]  /*c0c0*/  @!P0 SYNCS.PHASECHK.TRANS64 P0, [R0+URZ], R2 ;  /* 0x00000002000085a7 */ /* 0x000ea400080010ff */
[----:B--2---:R-:W-:Y:S05]  /*c0d0*/  @!P0 BRA `(.L_x_191) ;  /* 0xfffffffc00f08947 */ /* 0x004fea000383ffff */
[----:B------:R-:W-:Y:S05]  /*c0e0*/  BRA `(.L_x_192) ;  /* 0xffffff6800907947 */ /* 0x000fea000383ffff */
.L_x_46:
[----:B------:R-:W-:-:S07]  /*c0f0*/  MOV R0, UR5 ;  /* 0x0000000500007c02 */ /* 0x000fce0008000f00 */
.L_x_193:
[----:B-1----:R1:W2:Y:S02]  /*c100*/  SYNCS.PHASECHK.TRANS64.TRYWAIT P0, [R0+URZ], R3 ;  /* 0x00000003000075a7 */ /* 0x0022a400080011ff */
[----:B--2---:R-:W-:Y:S05]  /*c110*/  @!P0 NANOSLEEP.SYNCS 0x989680 ;  /* 0x009896800000895d */ /* 0x004fea0003900000 */
[----:B------:R-:W2:Y:S02]  /*c120*/  @!P0 SYNCS.PHASECHK.TRANS64 P0, [R0+URZ], R3 ;  /* 0x00000003000085a7 */ /* 0x000ea400080010ff */
[----:B--2---:R-:W-:Y:S05]  /*c130*/  @!P0 BRA `(.L_x_193) ;  /* 0xfffffffc00f08947 */ /* 0x004fea000383ffff */
[----:B------:R-:W-:Y:S05]  /*c140*/  BRA `(.L_x_194) ;  /* 0xffffff68009c7947 */ /* 0x000fea000383ffff */
.L_x_47:
[----:B------:R-:W-:-:S07]  /*c150*/  MOV R0, UR5 ;  /* 0x0000000500007c02 */ /* 0x000fce0008000f00 */
.L_x_195:
[----:B-1----:R1:W2:Y:S02]  /*c160*/  SYNCS.PHASECHK.TRANS64.TRYWAIT P0, [R0+URZ], R3 ;  /* 0x00000003000075a7 */ /* 0x0022a400080011ff */
[----:B--2---:R-:W-:Y:S05]  /*c170*/  @!P0 NANOSLEEP.SYNCS 0x989680 ;  /* 0x009896800000895d */ /* 0x004fea0003900000 */
[----:B------:R-:W2:Y:S02]  /*c180*/  @!P0 SYNCS.PHASECHK.TRANS64 P0, [R0+URZ], R3 ;  /* 0x00000003000085a7 */ /* 0x000ea400080010ff */
[----:B--2---:R-:W-:Y:S05]  /*c190*/  @!P0 BRA `(.L_x_195) ;  /* 0xfffffffc00f08947 */ /* 0x004fea000383ffff */
[----:B------:R-:W-:Y:S05]  /*c1a0*/  BRA `(.L_x_196) ;  /* 0xffffff6800a87947 */ /* 0x000fea000383ffff */
.L_x_50:
[----:B--2---:R2:W3:Y:S02]  /*c1b0*/  SYNCS.PHASECHK.TRANS64.TRYWAIT P0, [R0+URZ+0xf0], R4 ;  /* 0x0000f004000075a7 */ /* 0x0044e400080011ff */
[----:B---3--:R-:W-:Y:S05]  /*c1c0*/  @!P0 NANOSLEEP.SYNCS 0x989680 ;  /* 0x009896800000895d */ /* 0x008fea0003900000 */
[----:B------:R-:W3:Y:S02]  /*c1d0*/  @!P0 SYNCS.PHASECHK.TRANS64 P0, [R0+URZ+0xf0], R4 ;  /* 0x0000f004000085a7 */ /* 0x000ee400080010ff */
[----:B---3--:R-:W-:Y:S05]  /*c1e0*/  @!P0 BRA `(.L_x_50) ;  /* 0xfffffffc00f08947 */ /* 0x008fea000383ffff */
[----:B------:R-:W-:Y:S05]  /*c1f0*/  BRA `(.L_x_197) ;  /* 0xffffff6c00047947 */ /* 0x000fea000383ffff */
.L_x_51:
[----:B------:R-:W-:-:S07]  /*c200*/  MOV R0, UR4 ;  /* 0x0000000400007c02 */ /* 0x000fce0008000f00 */
.L_x_198:
[----:B--2---:R2:W3:Y:S02]  /*c210*/  SYNCS.PHASECHK.TRANS64.TRYWAIT P0, [R0+URZ+0xa0], R5 ;  /* 0x0000a005000075a7 */ /* 0x0044e400080011ff */
[----:B---3--:R-:W-:Y:S05]  /*c220*/  @!P0 NANOSLEEP.SYNCS 0x989680 ;  /* 0x009896800000895d */ /* 0x008fea0003900000 */
[----:B------:R-:W3:Y:S02]  /*c230*/  @!P0 SYNCS.PHASECHK.TRANS64 P0, [R0+URZ+0xa0], R5 ;  /* 0x0000a005000085a7 */ /* 0x000ee400080010ff */
[----:B---3--:R-:W-:Y:S05]  /*c240*/  @!P0 BRA `(.L_x_198) ;  /* 0xfffffffc00f08947 */ /* 0x008fea000383ffff */
[----:B------:R-:W-:Y:S05]  /*c250*/  BRA `(.L_x_199) ;  /* 0xffffff6c00147947 */ /* 0x000fea000383ffff */
.L_x_52:
[----:B--2---:R2:W3:Y:S02]  /*c260*/  SYNCS.PHASECHK.TRANS64.TRYWAIT P1, [R0+URZ+0x90], R4 ;  /* 0x00009004000075a7 */ /* 0x0044e400080211ff */
[----:B---3--:R-:W-:Y:S05]  /*c270*/  @!P1 NANOSLEEP.SYNCS 0x989680 ;  /* 0x009896800000995d */ /* 0x008fea0003900000 */
[----:B------:R-:W3:Y:S02]  /*c280*/  @!P1 SYNCS.PHASECHK.TRANS64 P1, [R0+URZ+0x90], R4 ;  /* 0x00009004000095a7 */ /* 0x000ee400080210ff */
[----:B---3--:R-:W-:Y:S05]  /*c290*/  @!P1 BRA `(.L_x_52) ;  /* 0xfffffffc00f09947 */ /* 0x008fea000383ffff */
[----:B------:R-:W-:Y:S05]  /*c2a0*/  BRA `(.L_x_200) ;  /* 0xffffff6c00447947 */ /* 0x000fea000383ffff */
.L_x_55:
[----:B------:R-:W-:-:S07]  /*c2b0*/  MOV R0, UR4 ;  /* 0x0000000400007c02 */ /* 0x000fce0008000f00 */
.L_x_201:
[----:B--2---:R2:W3:Y:S02]  /*c2c0*/  SYNCS.PHASECHK.TRANS64.TRYWAIT P0, [R0+URZ+0xa0], R2 ;  /* 0x0000a002000075a7 */ /* 0x0044e400080011ff */
[----:B---3--:R-:W-:Y:S05]  /*c2d0*/  @!P0 NANOSLEEP.SYNCS 0x989680 ;  /* 0x009896800000895d */ /* 0x008fea0003900000 */
[----:B------:R-:W3:Y:S02]  /*c2e0*/  @!P0 SYNCS.PHASECHK.TRANS64 P0, [R0+URZ+0xa0], R2 ;  /* 0x0000a002000085a7 */ /* 0x000ee400080010ff */
[----:B---3--:R-:W-:Y:S05]  /*c2f0*/  @!P0 BRA `(.L_x_201) ;  /* 0xfffffffc00f08947 */ /* 0x008fea000383ffff */
[----:B------:R-:W-:Y:S05]  /*c300*/  BRA `(.L_x_54) ;  /* 0xffffff6c00987947 */ /* 0x000fea000383ffff */
.L_x_64:
[----:B--2---:R-:W-:-:S04]  /*c310*/  MOV R5, UR5 ;  /* 0x0000000500057c02 */ /* 0x004fc80008000f00 */
[----:B------:R2:W3:Y:S03]  /*c320*/  SYNCS.PHASECHK.TRANS64.TRYWAIT P0, [R5+URZ+0x8], R6 ;  /* 0x00000806050075a7 */ /* 0x0004e600080011ff */
[----:B---3--:R-:W-:Y:S05]  /*c330*/  @!P0 NANOSLEEP.SYNCS 0x989680 ;  /* 0x009896800000895d */ /* 0x008fea0003900000 */
[----:B------:R-:W3:Y:S02]  /*c340*/  @!P0 SYNCS.PHASECHK.TRANS64 P0, [R5+URZ+0x8], R6 ;  /* 0x00000806050085a7 */ /* 0x000ee400080010ff */
[----:B---3--:R-:W-:Y:S05]  /*c350*/  @!P0 BRA `(.L_x_64) ;  /* 0xfffffffc00ec8947 */ /* 0x008fea000383ffff */
[----:B------:R-:W-:Y:S05]  /*c360*/  BRA `(.L_x_63) ;  /* 0xffffff70004c7947 */ /* 0x000fea000383ffff */
.L_x_66:
[----:B------:R-:W-:Y:S01]  /*c370*/  BSSY B0, `(.L_x_202) ;  /* 0x0000006000007945 */ /* 0x000fe20003800000 */
[----:B------:R-:W-:-:S07]  /*c380*/  MOV R15, 0xffffffff ;  /* 0xffffffff000f7802 */ /* 0x000fce0000000f00 */
[----:B-12--5:R-:W-:Y:S05]  /*c390*/  WARPSYNC.COLLECTIVE R15, `(.L_x_203) ;  /* 0x000000000f0c7348 */ /* 0x026fea0003c00000 */
[----:B------:R-:W-:Y:S02]  /*c3a0*/  ELECT P6, UR79, PT ;  /* 0x00000000004f782f */ /* 0x000fe400038c0000 */
[----:B------:R-:W-:Y:S01]  /*c3b0*/  MOV R14, UR79 ;  /* 0x0000004f000e7c02 */ /* 0x000fe20008000f00 */
[----:B-12--5:R-:W-:Y:S10]  /*c3c0*/  ENDCOLLECTIVE ;  /* 0x000000000000791b */ /* 0x026ff40003800000 */
.L_x_203:
[----:B------:R-:W-:Y:S05]  /*c3d0*/  BSYNC B0 ;  /* 0x0000000000007941 */ /* 0x000fea0003800000 */
.L_x_202:
[----:B------:R-:W-:Y:S01]  /*c3e0*/  PLOP3.LUT P0, PT, P6, PT, PT, 0x80, 0x8 ;  /* 0x000000000008781c */ /* 0x000fe2000370f070 */
[----:B------:R-:W-:-:S12]  /*c3f0*/  BRA `(.L_x_204) ;  /* 0xffffff7000787947 */ /* 0x000fd8000383ffff */
.L_x_68:
[----:B--2---:R-:W-:-:S04]  /*c400*/  MOV R3, UR5 ;  /* 0x0000000500037c02 */ /* 0x004fc80008000f00 */
[----:B------:R2:W3:Y:S03]  /*c410*/  SYNCS.PHASECHK.TRANS64.TRYWAIT P0, [R3+URZ+0x8], R4 ;  /* 0x00000804030075a7 */ /* 0x0004e600080011ff */
[----:B---3--:R-:W-:Y:S05]  /*c420*/  @!P0 NANOSLEEP.SYNCS 0x989680 ;  /* 0x009896800000895d */ /* 0x008fea0003900000 */
[----:B------:R-:W3:Y:S02]  /*c430*/  @!P0 SYNCS.PHASECHK.TRANS64 P0, [R3+URZ+0x8], R4 ;  /* 0x00000804030085a7 */ /* 0x000ee400080010ff */
[----:B---3--:R-:W-:Y:S05]  /*c440*/  @!P0 BRA `(.L_x_68) ;  /* 0xfffffffc00ec8947 */ /* 0x008fea000383ffff */
[----:B------:R-:W-:Y:S05]  /*c450*/  BRA `(.L_x_67) ;  /* 0xffffff70007c7947 */ /* 0x000fea000383ffff */
.L_x_69:
[----:B-1----:R1:W2:Y:S02]  /*c460*/  SYNCS.PHASECHK.TRANS64.TRYWAIT P0, [R0+URZ+0x90], R4 ;  /* 0x00009004000075a7 */ /* 0x0022a400080011ff */
[----:B--2---:R-:W-:Y:S05]  /*c470*/  @!P0 NANOSLEEP.SYNCS 0x989680 ;  /* 0x009896800000895d */ /* 0x004fea0003900000 */
[----:B------:R-:W2:Y:S02]  /*c480*/  @!P0 SYNCS.PHASECHK.TRANS64 P0, [R0+URZ+0x90], R4 ;  /* 0x00009004000085a7 */ /* 0x000ea400080010ff */
[----:B--2---:R-:W-:Y:S05]  /*c490*/  @!P0 BRA `(.L_x_69) ;  /* 0xfffffffc00f08947 */ /* 0x004fea000383ffff */
[----:B------:R-:W-:Y:S05]  /*c4a0*/  BRA `(.L_x_205) ;  /* 0xffffff7400887947 */ /* 0x000fea000383ffff */
.L_x_71:
[----:B------:R-:W-:-:S07]  /*c4b0*/  MOV R0, UR46 ;  /* 0x0000002e00007c02 */ /* 0x000fce0008000f00 */
.L_x_206:
[----:B-1----:R1:W2:Y:S02]  /*c4c0*/  SYNCS.PHASECHK.TRANS64.TRYWAIT P0, [R0+URZ+0xd0], R4 ;  /* 0x0000d004000075a7 */ /* 0x0022a400080011ff */
[----:B--2---:R-:W-:Y:S05]  /*c4d0*/  @!P0 NANOSLEEP.SYNCS 0x989680 ;  /* 0x009896800000895d */ /* 0x004fea0003900000 */
[----:B------:R-:W2:Y:S02]  /*c4e0*/  @!P0 SYNCS.PHASECHK.TRANS64 P0, [R0+URZ+0xd0], R4 ;  /* 0x0000d004000085a7 */ /* 0x000ea400080010ff */
[----:B--2---:R-:W-:Y:S05]  /*c4f0*/  @!P0 BRA `(.L_x_206) ;  /* 0xfffffffc00f08947 */ /* 0x004fea000383ffff */
[----:B------:R-:W-:Y:S05]  /*c500*/  BRA `(.L_x_207) ;  /* 0xffffff7400d47947 */ /* 0x000fea000383ffff */
.L_x_74:
[----:B------:R-:W-:Y:S07]  /*c510*/  MOV R0, UR7 ;  /* 0x0000000700007c02 */ /* 0x000fee0008000f00 */
.L_x_208:
[----:B-1----:R1:W2:Y:S02]  /*c520*/  SYNCS.PHASECHK.TRANS64.TRYWAIT P0, [R0+URZ], R4 ;  /* 0x00000004000075a7 */ /* 0x0022a400080011ff */
[----:B--2---:R-:W-:Y:S05]  /*c530*/  @!P0 NANOSLEEP.SYNCS 0x989680 ;  /* 0x009896800000895d */ /* 0x004fea0003900000 */
[----:B------:R-:W2:Y:S02]  /*c540*/  @!P0 SYNCS.PHASECHK.TRANS64 P0, [R0+URZ], R4 ;  /* 0x00000004000085a7 */ /* 0x000ea400080010ff */
[----:B--2---:R-:W-:Y:S05]  /*c550*/  @!P0 BRA `(.L_x_208) ;  /* 0xfffffffc00f08947 */ /* 0x004fea000383ffff */
[----:B------:R-:W-:Y:S05]  /*c560*/  BRA `(.L_x_73) ;  /* 0xffffff7400e87947 */ /* 0x000fea000383ffff */
.L_x_78:
[----:B-1----:R-:W-:-:S07]  /*c570*/  MOV R0, UR4 ;  /* 0x0000000400007c02 */ /* 0x002fce0008000f00 */
.L_x_209:
[----:B-1----:R1:W2:Y:S02]  /*c580*/  SYNCS.PHASECHK.TRANS64.TRYWAIT P0, [R0+URZ], R2 ;  /* 0x00000002000075a7 */ /* 0x0022a400080011ff */
[----:B--2---:R-:W-:Y:S05]  /*c590*/  @!P0 NANOSLEEP.SYNCS 0x989680 ;  /* 0x009896800000895d */ /* 0x004fea0003900000 */
[----:B------:R-:W2:Y:S02]  /*c5a0*/  @!P0 SYNCS.PHASECHK.TRANS64 P0, [R0+URZ], R2 ;  /* 0x00000002000085a7 */ /* 0x000ea400080010ff */
[----:B--2---:R-:W-:Y:S05]  /*c5b0*/  @!P0 BRA `(.L_x_209) ;  /* 0xfffffffc00f08947 */ /* 0x004fea000383ffff */
[----:B------:R-:W-:Y:S05]  /*c5c0*/  BRA `(.L_x_210) ;  /* 0xffffff7c002c7947 */ /* 0x000fea000383ffff */
.L_x_79:
[----:B------:R-:W-:-:S07]  /*c5d0*/  MOV R0, UR5 ;  /* 0x0000000500007c02 */ /* 0x000fce0008000f00 */
.L_x_211:
[----:B-1----:R1:W2:Y:S02]  /*c5e0*/  SYNCS.PHASECHK.TRANS64.TRYWAIT P0, [R0+URZ], R3 ;  /* 0x00000003000075a7 */ /* 0x0022a400080011ff */
[----:B--2---:R-:W-:Y:S05]  /*c5f0*/  @!P0 NANOSLEEP.SYNCS 0x989680 ;  /* 0x009896800000895d */ /* 0x004fea0003900000 */
[----:B------:R-:W2:Y:S02]  /*c600*/  @!P0 SYNCS.PHASECHK.TRANS64 P0, [R0+URZ], R3 ;  /* 0x00000003000085a7 */ /* 0x000ea400080010ff */
[----:B--2---:R-:W-:Y:S05]  /*c610*/  @!P0 BRA `(.L_x_211) ;  /* 0xfffffffc00f08947 */ /* 0x004fea000383ffff */
[----:B------:R-:W-:Y:S05]  /*c620*/  BRA `(.L_x_212) ;  /* 0xffffff7c00387947 */ /* 0x000fea000383ffff */
.L_x_80:
[----:B------:R-:W-:-:S07]  /*c630*/  MOV R0, UR5 ;  /* 0x0000000500007c02 */ /* 0x000fce0008000f00 */
.L_x_213:
[----:B-1----:R1:W2:Y:S02]  /*c640*/  SYNCS.PHASECHK.TRANS64.TRYWAIT P0, [R0+URZ], R3 ;  /* 0x00000003000075a7 */ /* 0x0022a400080011ff */
[----:B--2---:R-:W-:Y:S05]  /*c650*/  @!P0 NANOSLEEP.SYNCS 0x989680 ;  /* 0x009896800000895d */ /* 0x004fea0003900000 */
[----:B------:R-:W2:Y:S02]  /*c660*/  @!P0 SYNCS.PHASECHK.TRANS64 P0, [R0+URZ], R3 ;  /* 0x00000003000085a7 */ /* 0x000ea400080010ff */
[----:B--2---:R-:W-:Y:S05]  /*c670*/  @!P0 BRA `(.L_x_213) ;  /* 0xfffffffc00f08947 */ /* 0x004fea000383ffff */
[----:B------:R-:W-:Y:S05]  /*c680*/  BRA `(.L_x_214) ;  /* 0xffffff7c00447947 */ /* 0x000fea000383ffff */
.L_x_83:
[----:B------:R-:W-:-:S07]  /*c690*/  MOV R0, UR41 ;  /* 0x0000002900007c02 */ /* 0x000fce0008000f00 */
.L_x_215:
[----:B-1----:R1:W2:Y:S02]  /*c6a0*/  SYNCS.PHASECHK.TRANS64.TRYWAIT P1, [R0+URZ+0x110], R2 ;  /* 0x00011002000075a7 */ /* 0x0022a400080211ff */
[----:B--2---:R-:W-:Y:S05]  /*c6b0*/  @!P1 NANOSLEEP.SYNCS 0x989680 ;  /* 0x009896800000995d */ /* 0x004fea0003900000 */
[----:B------:R-:W2:Y:S02]  /*c6c0*/  @!P1 SYNCS.PHASECHK.TRANS64 P1, [R0+URZ+0x110], R2 ;  /* 0x00011002000095a7 */ /* 0x000ea400080210ff */
[----:B--2---:R-:W-:Y:S05]  /*c6d0*/  @!P1 BRA `(.L_x_215) ;  /* 0xfffffffc00f09947 */ /* 0x004fea000383ffff */
[----:B------:R-:W-:Y:S05]  /*c6e0*/  BRA `(.L_x_216) ;  /* 0xffffff7c00907947 */ /* 0x000fea000383ffff */
.L_x_88:
[----:B--2---:R2:W3:Y:S02]  /*c6f0*/  SYNCS.PHASECHK.TRANS64.TRYWAIT P0, [R8+URZ+0x90], R0 ;  /* 0x00009000080075a7 */ /* 0x0044e400080011ff */
[----:B---3--:R-:W-:Y:S05]  /*c700*/  @!P0 NANOSLEEP.SYNCS 0x989680 ;  /* 0x009896800000895d */ /* 0x008fea0003900000 */
[----:B------:R-:W3:Y:S02]  /*c710*/  @!P0 SYNCS.PHASECHK.TRANS64 P0, [R8+URZ+0x90], R0 ;  /* 0x00009000080085a7 */ /* 0x000ee400080010ff */
[----:B---3--:R-:W-:Y:S05]  /*c720*/  @!P0 BRA `(.L_x_88) ;  /* 0xfffffffc00f08947 */ /* 0x008fea000383ffff */
[----:B------:R-:W-:Y:S05]  /*c730*/  BRA `(.L_x_217) ;  /* 0xffffff8000c07947 */ /* 0x000fea000383ffff */
.L_x_91:
[----:B--2---:R-:W-:Y:S07]  /*c740*/  MOV R0, UR21 ;  /* 0x0000001500007c02 */ /* 0x004fee0008000f00 */
.L_x_218:
[----:B--2---:R2:W3:Y:S02]  /*c750*/  SYNCS.PHASECHK.TRANS64.TRYWAIT P1, [R0+URZ+0x88], R2 ;  /* 0x00008802000075a7 */ /* 0x0044e400080211ff */
[----:B---3--:R-:W-:Y:S05]  /*c760*/  @!P1 NANOSLEEP.SYNCS 0x989680 ;  /* 0x009896800000995d */ /* 0x008fea0003900000 */
[----:B------:R-:W3:Y:S02]  /*c770*/  @!P1 SYNCS.PHASECHK.TRANS64 P1, [R0+URZ+0x88], R2 ;  /* 0x00008802000095a7 */ /* 0x000ee400080210ff */
[----:B---3--:R-:W-:Y:S05]  /*c780*/  @!P1 BRA `(.L_x_218) ;  /* 0xfffffffc00f09947 */ /* 0x008fea000383ffff */
[----:B------:R-:W-:Y:S05]  /*c790*/  BRA `(.L_x_90) ;  /* 0xffffff8800407947 */ /* 0x000fea000383ffff */
.L_x_94:
[----:B--2---:R-:W-:Y:S07]  /*c7a0*/  MOV R0, UR21 ;  /* 0x0000001500007c02 */ /* 0x004fee0008000f00 */
.L_x_219:
[----:B--2---:R2:W3:Y:S02]  /*c7b0*/  SYNCS.PHASECHK.TRANS64.TRYWAIT P0, [R0+URZ+0x60], R5 ;  /* 0x00006005000075a7 */ /* 0x0044e400080011ff */
[----:B---3--:R-:W-:Y:S05]  /*c7c0*/  @!P0 NANOSLEEP.SYNCS 0x989680 ;  /* 0x009896800000895d */ /* 0x008fea0003900000 */
[----:B------:R-:W3:Y:S02]  /*c7d0*/  @!P0 SYNCS.PHASECHK.TRANS64 P0, [R0+URZ+0x60], R5 ;  /* 0x00006005000085a7 */ /* 0x000ee400080010ff */
[----:B---3--:R-:W-:Y:S05]  /*c7e0*/  @!P0 BRA `(.L_x_219) ;  /* 0xfffffffc00f08947 */ /* 0x008fea000383ffff */
[----:B------:R-:W-:Y:S05]  /*c7f0*/  BRA `(.L_x_220) ;  /* 0xffffff8800987947 */ /* 0x000fea000383ffff */
.L_x_95:
[----:B------:R-:W-:Y:S07]  /*c800*/  MOV R0, UR21 ;  /* 0x0000001500007c02 */ /* 0x000fee0008000f00 */
.L_x_221:
[----:B--2---:R2:W3:Y:S02]  /*c810*/  SYNCS.PHASECHK.TRANS64.TRYWAIT P0, [R0+URZ+0x68], R5 ;  /* 0x00006805000075a7 */ /* 0x0044e400080011ff */
[----:B---3--:R-:W-:Y:S05]  /*c820*/  @!P0 NANOSLEEP.SYNCS 0x989680 ;  /* 0x009896800000895d */ /* 0x008fea0003900000 */
[----:B------:R-:W3:Y:S02]  /*c830*/  @!P0 SYNCS.PHASECHK.TRANS64 P0, [R0+URZ+0x68], R5 ;  /* 0x00006805000085a7 */ /* 0x000ee400080010ff */
[----:B---3--:R-:W-:Y:S05]  /*c840*/  @!P0 BRA `(.L_x_221) ;  /* 0xfffffffc00f08947 */ /* 0x008fea000383ffff */
[----:B------:R-:W-:Y:S05]  /*c850*/  BRA `(.L_x_222) ;  /* 0xffffff8800d87947 */ /* 0x000fea000383ffff */
.L_x_96:
[----:B------:R-:W-:Y:S07]  /*c860*/  MOV R0, UR21 ;  /* 0x0000001500007c02 */ /* 0x000fee0008000f00 */
.L_x_223:
[----:B--2---:R2:W3:Y:S02]  /*c870*/  SYNCS.PHASECHK.TRANS64.TRYWAIT P0, [R0+URZ+0x70], R5 ;  /* 0x00007005000075a7 */ /* 0x0044e400080011ff */
[----:B---3--:R-:W-:Y:S05]  /*c880*/  @!P0 NANOSLEEP.SYNCS 0x989680 ;  /* 0x009896800000895d */ /* 0x008fea0003900000 */
[----:B------:R-:W3:Y:S02]  /*c890*/  @!P0 SYNCS.PHASECHK.TRANS64 P0, [R0+URZ+0x70], R5 ;  /* 0x00007005000085a7 */ /* 0x000ee400080010ff */
[----:B---3--:R-:W-:Y:S05]  /*c8a0*/  @!P0 BRA `(.L_x_223) ;  /* 0xfffffffc00f08947 */ /* 0x008fea000383ffff */
[----:B------:R-:W-:Y:S05]  /*c8b0*/  BRA `(.L_x_224) ;  /* 0xffffff8c001c7947 */ /* 0x000fea000383ffff */
.L_x_97:
[----:B------:R-:W-:Y:S07]  /*c8c0*/  MOV R0, UR21 ;  /* 0x0000001500007c02 */ /* 0x000fee0008000f00 */
.L_x_225:
[----:B--2---:R2:W3:Y:S02]  /*c8d0*/  SYNCS.PHASECHK.TRANS64.TRYWAIT P0, [R0+URZ+0x78], R5 ;  /* 0x00007805000075a7 */ /* 0x0044e400080011ff */
[----:B---3--:R-:W-:Y:S05]  /*c8e0*/  @!P0 NANOSLEEP.SYNCS 0x989680 ;  /* 0x009896800000895d */ /* 0x008fea0003900000 */
[----:B------:R-:W3:Y:S02]  /*c8f0*/  @!P0 SYNCS.PHASECHK.TRANS64 P0, [R0+URZ+0x78], R5 ;  /* 0x00007805000085a7 */ /* 0x000ee400080010ff */
[----:B---3--:R-:W-:Y:S05]  /*c900*/  @!P0 BRA `(.L_x_225) ;  /* 0xfffffffc00f08947 */ /* 0x008fea000383ffff */
[----:B------:R-:W-:Y:S05]  /*c910*/  BRA `(.L_x_226) ;  /* 0xffffff8c00647947 */ /* 0x000fea000383ffff */
.L_x_98:
[----:B------:R-:W-:Y:S07]  /*c920*/  MOV R0, UR21 ;  /* 0x0000001500007c02 */ /* 0x000fee0008000f00 */
.L_x_227:
[----:B--2---:R2:W3:Y:S02]  /*c930*/  SYNCS.PHASECHK.TRANS64.TRYWAIT P0, [R0+URZ+0x60], R4 ;  /* 0x00006004000075a7 */ /* 0x0044e400080011ff */
[----:B---3--:R-:W-:Y:S05]  /*c940*/  @!P0 NANOSLEEP.SYNCS 0x989680 ;  /* 0x009896800000895d */ /* 0x008fea0003900000 */
[----:B------:R-:W3:Y:S02]  /*c950*/  @!P0 SYNCS.PHASECHK.TRANS64 P0, [R0+URZ+0x60], R4 ;  /* 0x00006004000085a7 */ /* 0x000ee400080010ff */
[----:B---3--:R-:W-:Y:S05]  /*c960*/  @!P0 BRA `(.L_x_227) ;  /* 0xfffffffc00f08947 */ /* 0x008fea000383ffff */
[----:B------:R-:W-:Y:S05]  /*c970*/  BRA `(.L_x_228) ;  /* 0xffffff8c00b07947 */ /* 0x000fea000383ffff */
.L_x_99:
[----:B------:R-:W-:Y:S07]  /*c980*/  MOV R0, UR21 ;  /* 0x0000001500007c02 */ /* 0x000fee0008000f00 */
.L_x_229:
[----:B--2---:R2:W3:Y:S02]  /*c990*/  SYNCS.PHASECHK.TRANS64.TRYWAIT P0, [R0+URZ+0x68], R4 ;  /* 0x00006804000075a7 */ /* 0x0044e400080011ff */
[----:B---3--:R-:W-:Y:S05]  /*c9a0*/  @!P0 NANOSLEEP.SYNCS 0x989680 ;  /* 0x009896800000895d */ /* 0x008fea0003900000 */
[----:B------:R-:W3:Y:S02]  /*c9b0*/  @!P0 SYNCS.PHASECHK.TRANS64 P0, [R0+URZ+0x68], R4 ;  /* 0x00006804000085a7 */ /* 0x000ee400080010ff */
[----:B---3--:R-:W-:Y:S05]  /*c9c0*/  @!P0 BRA `(.L_x_229) ;  /* 0xfffffffc00f08947 */ /* 0x008fea000383ffff */
[----:B------:R-:W-:Y:S05]  /*c9d0*/  BRA `(.L_x_230) ;  /* 0xffffff8c00f87947 */ /* 0x000fea000383ffff */
.L_x_100:
[----:B------:R-:W-:Y:S07]  /*c9e0*/  MOV R0, UR21 ;  /* 0x0000001500007c02 */ /* 0x000fee0008000f00 */
.L_x_231:
[----:B--2---:R2:W3:Y:S02]  /*c9f0*/  SYNCS.PHASECHK.TRANS64.TRYWAIT P0, [R0+URZ+0x70], R4 ;  /* 0x00007004000075a7 */ /* 0x0044e400080011ff */
[----:B---3--:R-:W-:Y:S05]  /*ca00*/  @!P0 NANOSLEEP.SYNCS 0x989680 ;  /* 0x009896800000895d */ /* 0x008fea0003900000 */
[----:B------:R-:W3:Y:S02]  /*ca10*/  @!P0 SYNCS.PHASECHK.TRANS64 P0, [R0+URZ+0x70], R4 ;  /* 0x00007004000085a7 */ /* 0x000ee400080010ff */
[----:B---3--:R-:W-:Y:S05]  /*ca20*/  @!P0 BRA `(.L_x_231) ;  /* 0xfffffffc00f08947 */ /* 0x008fea000383ffff */
[----:B------:R-:W-:Y:S05]  /*ca30*/  BRA `(.L_x_232) ;  /* 0xffffff9000407947 */ /* 0x000fea000383ffff */
.L_x_101:
[----:B------:R-:W-:Y:S07]  /*ca40*/  MOV R0, UR21 ;  /* 0x0000001500007c02 */ /* 0x000fee0008000f00 */
.L_x_233:
[----:B--2---:R2:W3:Y:S02]  /*ca50*/  SYNCS.PHASECHK.TRANS64.TRYWAIT P0, [R0+URZ+0x78], R4 ;  /* 0x00007804000075a7 */ /* 0x0044e400080011ff */
[----:B---3--:R-:W-:Y:S05]  /*ca60*/  @!P0 NANOSLEEP.SYNCS 0x989680 ;  /* 0x009896800000895d */ /* 0x008fea0003900000 */
[----:B------:R-:W3:Y:S02]  /*ca70*/  @!P0 SYNCS.PHASECHK.TRANS64 P0, [R0+URZ+0x78], R4 ;  /* 0x00007804000085a7 */ /* 0x000ee400080010ff */
[----:B---3--:R-:W-:Y:S05]  /*ca80*/  @!P0 BRA `(.L_x_233) ;  /* 0xfffffffc00f08947 */ /* 0x008fea000383ffff */
[----:B------:R-:W-:Y:S05]  /*ca90*/  BRA `(.L_x_234) ;  /* 0xffffff90008c7947 */ /* 0x000fea000383ffff */
.L_x_103:
[----:B------:R-:W-:-:S07]  /*caa0*/  MOV R0, UR21 ;  /* 0x0000001500007c02 */ /* 0x000fce0008000f00 */
.L_x_235:
[----:B---3--:R3:W4:Y:S02]  /*cab0*/  SYNCS.PHASECHK.TRANS64.TRYWAIT P0, [R0+URZ+0x60], R5 ;  /* 0x00006005000075a7 */ /* 0x00872400080011ff */
[----:B----4-:R-:W-:Y:S05]  /*cac0*/  @!P0 NANOSLEEP.SYNCS 0x989680 ;  /* 0x009896800000895d */ /* 0x010fea0003900000 */
[----:B------:R-:W4:Y:S02]  /*cad0*/  @!P0 SYNCS.PHASECHK.TRANS64 P0, [R0+URZ+0x60], R5 ;  /* 0x00006005000085a7 */ /* 0x000f2400080010ff */
[----:B----4-:R-:W-:Y:S05]  /*cae0*/  @!P0 BRA `(.L_x_235) ;  /* 0xfffffffc00f08947 */ /* 0x010fea000383ffff */
[----:B------:R-:W-:Y:S05]  /*caf0*/  BRA `(.L_x_236) ;  /* 0xffffff9000fc7947 */ /* 0x000fea000383ffff */
.L_x_104:
[----:B---3--:R-:W-:-:S07]  /*cb00*/  MOV R0, UR21 ;  /* 0x0000001500007c02 */ /* 0x008fce0008000f00 */
.L_x_237:
[----:B---3--:R3:W4:Y:S02]  /*cb10*/  SYNCS.PHASECHK.TRANS64.TRYWAIT P0, [R0+URZ+0x68], R5 ;  /* 0x00006805000075a7 */ /* 0x00872400080011ff */
[----:B----4-:R-:W-:Y:S05]  /*cb20*/  @!P0 NANOSLEEP.SYNCS 0x989680 ;  /* 0x009896800000895d */ /* 0x010fea0003900000 */
[----:B------:R-:W4:Y:S02]  /*cb30*/  @!P0 SYNCS.PHASECHK.TRANS64 P0, [R0+URZ+0x68], R5 ;  /* 0x00006805000085a7 */ /* 0x000f2400080010ff */
[----:B----4-:R-:W-:Y:S05]  /*cb40*/  @!P0 BRA `(.L_x_237) ;  /* 0xfffffffc00f08947 */ /* 0x010fea000383ffff */
[----:B------:R-:W-:Y:S05]  /*cb50*/  BRA `(.L_x_238) ;  /* 0xffffff9000ec7947 */ /* 0x000fea000383ffff */
.L_x_105:
[----:B------:R-:W-:-:S07]  /*cb60*/  MOV R2, UR21 ;  /* 0x0000001500027c02 */ /* 0x000fce0008000f00 */
.L_x_239:
[----:B---3--:R3:W4:Y:S02]  /*cb70*/  SYNCS.PHASECHK.TRANS64.TRYWAIT P0, [R2+URZ+0x70], R5 ;  /* 0x00007005020075a7 */ /* 0x00872400080011ff */
[----:B----4-:R-:W-:Y:S05]  /*cb80*/  @!P0 NANOSLEEP.SYNCS 0x989680 ;  /* 0x009896800000895d */ /* 0x010fea0003900000 */
[----:B------:R-:W4:Y:S02]  /*cb90*/  @!P0 SYNCS.PHASECHK.TRANS64 P0, [R2+URZ+0x70], R5 ;  /* 0x00007005020085a7 */ /* 0x000f2400080010ff */
[----:B----4-:R-:W-:Y:S05]  /*cba0*/  @!P0 BRA `(.L_x_239) ;  /* 0xfffffffc00f08947 */ /* 0x010fea000383ffff */
[----:B------:R-:W-:Y:S05]  /*cbb0*/  BRA `(.L_x_240) ;  /* 0xffffff9000e07947 */ /* 0x000fea000383ffff */
.L_x_107:
[----:B-1----:R1:W2:Y:S02]  /*cbc0*/  SYNCS.PHASECHK.TRANS64.TRYWAIT P0, [R0+URZ+0x90], R2 ;  /* 0x00009002000075a7 */ /* 0x0022a400080011ff */
[----:B--2---:R-:W-:Y:S05]  /*cbd0*/  @!P0 NANOSLEEP.SYNCS 0x989680 ;  /* 0x009896800000895d */ /* 0x004fea0003900000 */
[----:B------:R-:W2:Y:S02]  /*cbe0*/  @!P0 SYNCS.PHASECHK.TRANS64 P0, [R0+URZ+0x90], R2 ;  /* 0x00009002000085a7 */ /* 0x000ea400080010ff */
[----:B--2---:R-:W-:Y:S05]  /*cbf0*/  @!P0 BRA `(.L_x_107) ;  /* 0xfffffffc00f08947 */ /* 0x004fea000383ffff */
[----:B------:R-:W-:Y:S05]  /*cc00*/  BRA `(.L_x_241) ;  /* 0xffffff9400a47947 */ /* 0x000fea000383ffff */
.L_x_118:
[----:B-1----:R-:W-:Y:S04]  /*cc10*/  MOV R2, UR43 ;  /* 0x0000002b00027c02 */ /* 0x002fe80008000f00 */
[----:B------:R1:W3:Y:S03]  /*cc20*/  SYNCS.PHASECHK.TRANS64.TRYWAIT P1, [R2+URZ+0x40], R3 ;  /* 0x00004003020075a7 */ /* 0x0002e600080211ff */
[----:B---3--:R-:W-:Y:S05]  /*cc30*/  @!P1 NANOSLEEP.SYNCS 0x989680 ;  /* 0x009896800000995d */ /* 0x008fea0003900000 */
[----:B------:R-:W3:Y:S02]  /*cc40*/  @!P1 SYNCS.PHASECHK.TRANS64 P1, [R2+URZ+0x40], R3 ;  /* 0x00004003020095a7 */ /* 0x000ee400080210ff */
[----:B---3--:R-:W-:Y:S05]  /*cc50*/  @!P1 BRA `(.L_x_118) ;  /* 0xfffffffc00ec9947 */ /* 0x008fea000383ffff */
[----:B------:R-:W-:Y:S05]  /*cc60*/  BRA `(.L_x_117) ;  /* 0xffffffa400187947 */ /* 0x000fea000383ffff */
.L_x_120:
[----:B-1----:R1:W4:Y:S02]  /*cc70*/  SYNCS.PHASECHK.TRANS64.TRYWAIT P0, [R73+URZ+0xb0], R0 ;  /* 0x0000b000490075a7 */ /* 0x00232400080011ff */
[----:B----4-:R-:W-:Y:S05]  /*cc80*/  @!P0 NANOSLEEP.SYNCS 0x989680 ;  /* 0x009896800000895d */ /* 0x010fea0003900000 */
[----:B------:R-:W4:Y:S02]  /*cc90*/  @!P0 SYNCS.PHASECHK.TRANS64 P0, [R73+URZ+0xb0], R0 ;  /* 0x0000b000490085a7 */ /* 0x000f2400080010ff */
[----:B----4-:R-:W-:Y:S05]  /*cca0*/  @!P0 BRA `(.L_x_120) ;  /* 0xfffffffc00f08947 */ /* 0x010fea000383ffff */
[----:B------:R-:W-:Y:S05]  /*ccb0*/  BRA `(.L_x_119) ;  /* 0xffffffa400407947 */ /* 0x000fea000383ffff */
.L_x_129:
[----:B-1----:R1:W2:Y:S02]  /*ccc0*/  SYNCS.PHASECHK.TRANS64.TRYWAIT P0, [R2+URZ+0x40], R0 ;  /* 0x00004000020075a7 */ /* 0x0022a400080011ff */
[----:B--2---:R-:W-:Y:S05]  /*ccd0*/  @!P0 NANOSLEEP.SYNCS 0x989680 ;  /* 0x009896800000895d */ /* 0x004fea0003900000 */
[----:B------:R-:W2:Y:S02]  /*cce0*/  @!P0 SYNCS.PHASECHK.TRANS64 P0, [R2+URZ+0x40], R0 ;  /* 0x00004000020085a7 */ /* 0x000ea400080010ff */
[----:B--2---:R-:W-:Y:S05]  /*ccf0*/  @!P0 BRA `(.L_x_129) ;  /* 0xfffffffc00f08947 */ /* 0x004fea000383ffff */
[----:B------:R-:W-:Y:S05]  /*cd00*/  BRA `(.L_x_128) ;  /* 0xffffffac005c7947 */ /* 0x000fea000383ffff */
.L_x_137:
[----:B-1----:R1:W2:Y:S02]  /*cd10*/  SYNCS.PHASECHK.TRANS64.TRYWAIT P0, [R0+URZ+0x40], R6 ;  /* 0x00004006000075a7 */ /* 0x0022a400080011ff */
[----:B--2---:R-:W-:Y:S05]  /*cd20*/  @!P0 NANOSLEEP.SYNCS 0x989680 ;  /* 0x009896800000895d */ /* 0x004fea0003900000 */
[----:B------:R-:W2:Y:S02]  /*cd30*/  @!P0 SYNCS.PHASECHK.TRANS64 P0, [R0+URZ+0x40], R6 ;  /* 0x00004006000085a7 */ /* 0x000ea400080010ff */
[----:B--2---:R-:W-:Y:S05]  /*cd40*/  @!P0 BRA `(.L_x_137) ;  /* 0xfffffffc00f08947 */ /* 0x004fea000383ffff */
[----:B------:R-:W-:Y:S05]  /*cd50*/  BRA `(.L_x_136) ;  /* 0xffffffb4009c7947 */ /* 0x000fea000383ffff */
.L_x_145:
[----:B-1----:R1:W2:Y:S02]  /*cd60*/  SYNCS.PHASECHK.TRANS64.TRYWAIT P0, [R0+URZ+0x40], R6 ;  /* 0x00004006000075a7 */ /* 0x0022a400080011ff */
[----:B--2---:R-:W-:Y:S05]  /*cd70*/  @!P0 NANOSLEEP.SYNCS 0x989680 ;  /* 0x009896800000895d */ /* 0x004fea0003900000 */
[----:B------:R-:W2:Y:S02]  /*cd80*/  @!P0 SYNCS.PHASECHK.TRANS64 P0, [R0+URZ+0x40], R6 ;  /* 0x00004006000085a7 */ /* 0x000ea400080010ff */
[----:B--2---:R-:W-:Y:S05]  /*cd90*/  @!P0 BRA `(.L_x_145) ;  /* 0xfffffffc00f08947 */ /* 0x004fea000383ffff */
[----:B------:R-:W-:Y:S05]  /*cda0*/  BRA `(.L_x_144) ;  /* 0xffffffbc00e07947 */ /* 0x000fea000383ffff */
.L_x_153:
[----:B-1----:R1:W2:Y:S02]  /*cdb0*/  SYNCS.PHASECHK.TRANS64.TRYWAIT P0, [R0+URZ+0x40], R6 ;  /* 0x00004006000075a7 */ /* 0x0022a400080011ff */
[----:B--2---:R-:W-:Y:S05]  /*cdc0*/  @!P0 NANOSLEEP.SYNCS 0x989680 ;  /* 0x009896800000895d */ /* 0x004fea0003900000 */
[----:B------:R-:W2:Y:S02]  /*cdd0*/  @!P0 SYNCS.PHASECHK.TRANS64 P0, [R0+URZ+0x40], R6 ;  /* 0x00004006000085a7 */ /* 0x000ea400080010ff */
[----:B--2---:R-:W-:Y:S05]  /*cde0*/  @!P0 BRA `(.L_x_153) ;  /* 0xfffffffc00f08947 */ /* 0x004fea000383ffff */
[----:B------:R-:W-:Y:S05]  /*cdf0*/  BRA `(.L_x_152) ;  /* 0xffffffc800307947 */ /* 0x000fea000383ffff */
.L_x_161:
[----:B-1----:R1:W2:Y:S02]  /*ce00*/  SYNCS.PHASECHK.TRANS64.TRYWAIT P0, [R0+URZ+0x40], R6 ;  /* 0x00004006000075a7 */ /* 0x0022a400080011ff */
[----:B--2---:R-:W-:Y:S05]  /*ce10*/  @!P0 NANOSLEEP.SYNCS 0x989680 ;  /* 0x009896800000895d */ /* 0x004fea0003900000 */
[----:B------:R-:W2:Y:S02]  /*ce20*/  @!P0 SYNCS.PHASECHK.TRANS64 P0, [R0+URZ+0x40], R6 ;  /* 0x00004006000085a7 */ /* 0x000ea400080010ff */
[----:B--2---:R-:W-:Y:S05]  /*ce30*/  @!P0 BRA `(.L_x_161) ;  /* 0xfffffffc00f08947 */ /* 0x004fea000383ffff */
[----:B------:R-:W-:Y:S05]  /*ce40*/  BRA `(.L_x_160) ;  /* 0xffffffd000907947 */ /* 0x000fea000383ffff */
.L_x_169:
[----:B-1----:R1:W2:Y:S02]  /*ce50*/  SYNCS.PHASECHK.TRANS64.TRYWAIT P0, [R0+URZ+0x40], R6 ;  /* 0x00004006000075a7 */ /* 0x0022a400080011ff */
[----:B--2---:R-:W-:Y:S05]  /*ce60*/  @!P0 NANOSLEEP.SYNCS 0x989680 ;  /* 0x009896800000895d */ /* 0x004fea0003900000 */
[----:B------:R-:W2:Y:S02]  /*ce70*/  @!P0 SYNCS.PHASECHK.TRANS64 P0, [R0+URZ+0x40], R6 ;  /* 0x00004006000085a7 */ /* 0x000ea400080010ff */
[----:B--2---:R-:W-:Y:S05]  /*ce80*/  @!P0 BRA `(.L_x_169) ;  /* 0xfffffffc00f08947 */ /* 0x004fea000383ffff */
[----:B------:R-:W-:Y:S05]  /*ce90*/  BRA `(.L_x_168) ;  /* 0xffffffd800e47947 */ /* 0x000fea000383ffff */
.L_x_177:
[----:B-1----:R1:W2:Y:S02]  /*cea0*/  SYNCS.PHASECHK.TRANS64.TRYWAIT P0, [R0+URZ+0x40], R76 ;  /* 0x0000404c000075a7 */ /* 0x0022a400080011ff */
[----:B--2---:R-:W-:Y:S05]  /*ceb0*/  @!P0 NANOSLEEP.SYNCS 0x989680 ;  /* 0x009896800000895d */ /* 0x004fea0003900000 */
[----:B------:R-:W2:Y:S02]  /*cec0*/  @!P0 SYNCS.PHASECHK.TRANS64 P0, [R0+URZ+0x40], R76 ;  /* 0x0000404c000085a7 */ /* 0x000ea400080010ff */
[----:B--2---:R-:W-:Y:S05]  /*ced0*/  @!P0 BRA `(.L_x_177) ;  /* 0xfffffffc00f08947 */ /* 0x004fea000383ffff */
[----:B------:R-:W-:Y:S05]  /*cee0*/  BRA `(.L_x_176) ;  /* 0xffffffe400387947 */ /* 0x000fea000383ffff */
        .weak           $__internal_0_$__cuda_sm10x_tcgen05_guardrail_trap_col_being_dealloced_not_returned_by_alloc
        .type           $__internal_0_$__cuda_sm10x_tcgen05_guardrail_trap_col_being_dealloced_not_returned_by_alloc,@function
        .size           $__internal_0_$__cuda_sm10x_tcgen05_guardrail_trap_col_being_dealloced_not_returned_by_alloc,($__internal_1_$__cuda_sm10x_tcgen05_guardrail_trap_phase_invalid_during_alloc - $__internal_0_$__cuda_sm10x_tcgen05_guardrail_trap_col_being_dealloced_not_returned_by_alloc)
$__internal_0_$__cuda_sm10x_tcgen05_guardrail_trap_col_being_dealloced_not_returned_by_alloc:
[----:B------:R-:W-:Y:S05]  /*cef0*/  BPT.TRAP 0x1 ;  /* 0x000000040000795c */ /* 0x000fea0000300000 */
[----:B------:R-:W-:-:S04]  /*cf00*/  HFMA2 R3, -RZ, RZ, 0, 0 ;  /* 0x00000000ff037431 */ /* 0x000fc800000001ff */
[----:B------:R-:W-:Y:S05]  /*cf10*/  RET.REL.NODEC R2 `(_ZN7cutlass13device_kernelINS_4gemm6kernel13GemmUniversalIN4cute5tupleIJiiiiEEENS1_10collective13CollectiveMmaINS1_35MainloopSm100TmaUmmaWarpSpecializedILi4ELi2ELi4ENS5_IJNS4_1CILi4EEENSA_ILi1EEESC_EEEEENS5_IJNSA_ILi256EEENSA_ILi128EEENSA_ILi64EEEEEENS_10tfloat32_tENS5_IJlSC_lEEESJ_SK_NS4_8TiledMMAINS4_8MMA_AtomIJNS4_23SM100_MMA_TF32_2x1SM_SSISJ_SJ_fLi256ELi128ELNS4_4UMMA5MajorE0ELSP_0ELNSO_7ScaleInE0ELSQ_0EEEEEENS4_6LayoutINS5_IJSC_SC_SC_EEENS5_IJNSA_ILi0EEESV_SV_EEEEENS5_IJNS4_10UnderscoreESY_SY_EEEEENS4_18SM100_TMA_2SM_LOADENS4_14ComposedLayoutINS4_7SwizzleILi3ELi4ELi3EEENS4_18smem_ptr_flag_bitsILi32EEENST_INS5_IJNSA_ILi8EEENSA_ILi32EEEEEENS5_IJS18_SC_EEEEEEEvNS4_8identityENS4_28SM100_TMA_2SM_LOAD_MULTICASTES1C_vS1D_EENS_8epilogue10collective18CollectiveEpilogueINS1G_23Sm100TmaWarpSpecializedILi4ELi2ELi16ELb1ELb0EEEJNS5_IJSG_SG_SH_EEENS5_IJNST_ISG_SC_EENST_INSA_ILi16EEESC_EEEEESJ_SK_SJ_SK_NS1G_6fusion15FusionCallbacksIS1K_NS1Q_17LinearCombinationISJ_fSJ_fLNS_15FloatRoundStyleE2EEES1L_S1P_JEEENS4_5SM1004TMEM4LOAD26SM100_TMEM_LOAD_32dp32b16xENS4_13SM90_TMA_LOADENS12_INS13_ILi2ELi4ELi3EEES16_NST_INS5_IJS17_S1N_EEENS5_IJS1N_SC_EEEEEEENS4_39AutoVectorizingCopyWithAssumedAlignmentILi128EEENS4_14SM90_TMA_STOREES25_S27_S27_EEEvvEEEEvNT_6ParamsE) ;  /* 0xffffff3002387950 */ /* 0x000fea0003c3ffff */
        .weak           $__internal_1_$__cuda_sm10x_tcgen05_guardrail_trap_phase_invalid_during_alloc
        .type           $__internal_1_$__cuda_sm10x_tcgen05_guardrail_trap_phase_invalid_during_alloc,@function
        .size           $__internal_1_$__cuda_sm10x_tcgen05_guardrail_trap_phase_invalid_during_alloc,($__internal_2_$__cuda_sm10x_tcgen05_guardrail_trap_unallocated_columns_being_dealloced - $__internal_1_$__cuda_sm10x_tcgen05_guardrail_trap_phase_invalid_during_alloc)
$__internal_1_$__cuda_sm10x_tcgen05_guardrail_trap_phase_invalid_during_alloc:
[----:B------:R-:W-:Y:S05]  /*cf20*/  BPT.TRAP 0x1 ;  /* 0x000000040000795c */ /* 0x000fea0000300000 */
[----:B------:R-:W-:-:S04]  /*cf30*/  MOV R5, 0x0 ;  /* 0x0000000000057802 */ /* 0x000fc80000000f00 */
[----:B------:R-:W-:Y:S05]  /*cf40*/  RET.REL.NODEC R4 `(_ZN7cutlass13device_kernelINS_4gemm6kernel13GemmUniversalIN4cute5tupleIJiiiiEEENS1_10collective13CollectiveMmaINS1_35MainloopSm100TmaUmmaWarpSpecializedILi4ELi2ELi4ENS5_IJNS4_1CILi4EEENSA_ILi1EEESC_EEEEENS5_IJNSA_ILi256EEENSA_ILi128EEENSA_ILi64EEEEEENS_10tfloat32_tENS5_IJlSC_lEEESJ_SK_NS4_8TiledMMAINS4_8MMA_AtomIJNS4_23SM100_MMA_TF32_2x1SM_SSISJ_SJ_fLi256ELi128ELNS4_4UMMA5MajorE0ELSP_0ELNSO_7ScaleInE0ELSQ_0EEEEEENS4_6LayoutINS5_IJSC_SC_SC_EEENS5_IJNSA_ILi0EEESV_SV_EEEEENS5_IJNS4_10UnderscoreESY_SY_EEEEENS4_18SM100_TMA_2SM_LOADENS4_14ComposedLayoutINS4_7SwizzleILi3ELi4ELi3EEENS4_18smem_ptr_flag_bitsILi32EEENST_INS5_IJNSA_ILi8EEENSA_ILi32EEEEEENS5_IJS18_SC_EEEEEEEvNS4_8identityENS4_28SM100_TMA_2SM_LOAD_MULTICASTES1C_vS1D_EENS_8epilogue10collective18CollectiveEpilogueINS1G_23Sm100TmaWarpSpecializedILi4ELi2ELi16ELb1ELb0EEEJNS5_IJSG_SG_SH_EEENS5_IJNST_ISG_SC_EENST_INSA_ILi16EEESC_EEEEESJ_SK_SJ_SK_NS1G_6fusion15FusionCallbacksIS1K_NS1Q_17LinearCombinationISJ_fSJ_fLNS_15FloatRoundStyleE2EEES1L_S1P_JEEENS4_5SM1004TMEM4LOAD26SM100_TMEM_LOAD_32dp32b16xENS4_13SM90_TMA_LOADENS12_INS13_ILi2ELi4ELi3EEES16_NST_INS5_IJS17_S1N_EEENS5_IJS1N_SC_EEEEEEENS4_39AutoVectorizingCopyWithAssumedAlignmentILi128EEENS4_14SM90_TMA_STOREES25_S27_S27_EEEvvEEEEvNT_6ParamsE) ;  /* 0xffffff30042c7950 */ /* 0x000fea0003c3ffff */
        .weak           $__internal_2_$__cuda_sm10x_tcgen05_guardrail_trap_unallocated_columns_being_dealloced
        .type           $__internal_2_$__cuda_sm10x_tcgen05_guardrail_trap_unallocated_columns_being_dealloced,@function
        .size           $__internal_2_$__cuda_sm10x_tcgen05_guardrail_trap_unallocated_columns_being_dealloced,(.L_x_243 - $__internal_2_$__cuda_sm10x_tcgen05_guardrail_trap_unallocated_columns_being_dealloced)
$__internal_2_$__cuda_sm10x_tcgen05_guardrail_trap_unallocated_columns_being_dealloced:
[----:B------:R-:W-:Y:S05]  /*cf50*/  BPT.TRAP 0x1 ;  /* 0x000000040000795c */ /* 0x000fea0000300000 */
[----:B------:R-:W-:-:S04]  /*cf60*/  HFMA2 R3, -RZ, RZ, 0, 0 ;  /* 0x00000000ff037431 */ /* 0x000fc800000001ff */
[----:B------:R-:W-:Y:S05]  /*cf70*/  RET.REL.NODEC R2 `(_ZN7cutlass13device_kernelINS_4gemm6kernel13GemmUniversalIN4cute5tupleIJiiiiEEENS1_10collective13CollectiveMmaINS1_35MainloopSm100TmaUmmaWarpSpecializedILi4ELi2ELi4ENS5_IJNS4_1CILi4EEENSA_ILi1EEESC_EEEEENS5_IJNSA_ILi256EEENSA_ILi128EEENSA_ILi64EEEEEENS_10tfloat32_tENS5_IJlSC_lEEESJ_SK_NS4_8TiledMMAINS4_8MMA_AtomIJNS4_23SM100_MMA_TF32_2x1SM_SSISJ_SJ_fLi256ELi128ELNS4_4UMMA5MajorE0ELSP_0ELNSO_7ScaleInE0ELSQ_0EEEEEENS4_6LayoutINS5_IJSC_SC_SC_EEENS5_IJNSA_ILi0EEESV_SV_EEEEENS5_IJNS4_10UnderscoreESY_SY_EEEEENS4_18SM100_TMA_2SM_LOADENS4_14ComposedLayoutINS4_7SwizzleILi3ELi4ELi3EEENS4_18smem_ptr_flag_bitsILi32EEENST_INS5_IJNSA_ILi8EEENSA_ILi32EEEEEENS5_IJS18_SC_EEEEEEEvNS4_8identityENS4_28SM100_TMA_2SM_LOAD_MULTICASTES1C_vS1D_EENS_8epilogue10collective18CollectiveEpilogueINS1G_23Sm100TmaWarpSpecializedILi4ELi2ELi16ELb1ELb0EEEJNS5_IJSG_SG_SH_EEENS5_IJNST_ISG_SC_EENST_INSA_ILi16EEESC_EEEEESJ_SK_SJ_SK_NS1G_6fusion15FusionCallbacksIS1K_NS1Q_17LinearCombinationISJ_fSJ_fLNS_15FloatRoundStyleE2EEES1L_S1P_JEEENS4_5SM1004TMEM4LOAD26SM100_TMEM_LOAD_32dp32b16xENS4_13SM90_TMA_LOADENS12_INS13_ILi2ELi4ELi3EEES16_NST_INS5_IJS17_S1N_EEENS5_IJS1N_SC_EEEEEEENS4_39AutoVectorizingCopyWithAssumedAlignmentILi128EEENS4_14SM90_TMA_STOREES25_S27_S27_EEEvvEEEEvNT_6ParamsE) ;  /* 0xffffff3002207950 */ /* 0x000fea0003c3ffff */
.L_x_242:
[----:B------:R-:W-:-:S00]  /*cf80*/  BRA `(.L_x_242) ;  /* 0xfffffffc00fc7947 */ /* 0x000fc0000383ffff */
[----:B------:R-:W-:-:S00]  /*cf90*/  NOP ;  /* 0x0000000000007918 */ /* 0x000fc00000000000 */
        /* <DEDUP_REMOVED lines=14> */
.L_x_243:


//--------------------- .nv.global.init           --------------------------
	.section	.nv.global.init,"aw",@progbits
.nv.global.init:
	.type		$str$27,@object
	.size		$str$27,($str$28 - $str$27)
$str$27:
        /*0000*/ 	.byte	0x28, 0x61, 0x64, 0x64, 0x72, 0x65, 0x73, 0x73, 0x20, 0x26, 0x20, 0x6d, 0x61, 0x73, 0x6b, 0x29
        /*0010*/ 	.byte	0x20, 0x3d, 0x3d, 0x20, 0x30, 0x00
	.type		$str$28,@object
	.size		$str$28,($str$26 - $str$28)
$str$28:
        /*0016*/ 	.byte	0x2f, 0x74, 0x6d, 0x70, 0x2f, 0x63, 0x75, 0x74, 0x6c, 0x61, 0x73, 0x73, 0x5f, 0x73, 0x77, 0x65
        /*0026*/ 	.byte	0x65, 0x70, 0x5f, 0x73, 0x72, 0x63, 0x2f, 0x69, 0x6e, 0x63, 0x6c, 0x75, 0x64, 0x65, 0x2f, 0x63
        /*0036*/ 	.byte	0x75, 0x74, 0x65, 0x2f, 0x70, 0x6f, 0x69, 0x6e, 0x74, 0x65, 0x72, 0x5f, 0x66, 0x6c, 0x61, 0x67
        /*0046*/ 	.byte	0x67, 0x65, 0x64, 0x2e, 0x68, 0x70, 0x70, 0x00
	.type		$str$26,@object
	.size		$str$26,($str$25 - $str$26)
$str$26:
        /*004e*/ 	.byte	0x2f, 0x74, 0x6d, 0x70, 0x2f, 0x63, 0x75, 0x74, 0x6c, 0x61, 0x73, 0x73, 0x5f, 0x73, 0x77, 0x65
        /*005e*/ 	.byte	0x65, 0x70, 0x5f, 0x73, 0x72, 0x63, 0x2f, 0x69, 0x6e, 0x63, 0x6c, 0x75, 0x64, 0x65, 0x2f, 0x63
        /*006e*/ 	.byte	0x75, 0x74, 0x65, 0x2f, 0x61, 0x74, 0x6f, 0x6d, 0x2f, 0x63, 0x6f, 0x70, 0x79, 0x5f, 0x74, 0x72
        /*007e*/ 	.byte	0x61, 0x69, 0x74, 0x73, 0x5f, 0x73, 0x6d, 0x31, 0x30, 0x30, 0x2e, 0x68, 0x70, 0x70, 0x00
	.type		$str$25,@object
	.size		$str$25,(__unnamed_1 - $str$25)
$str$25:
        /*008d*/ 	.byte	0x28, 0x28, 0x75, 0x69, 0x6e, 0x74, 0x33, 0x32, 0x5f, 0x74, 0x28, 0x74, 0x68, 0x72, 0x65, 0x61
        /*009d*/ 	.byte	0x64, 0x49, 0x64, 0x78, 0x2e, 0x78, 0x29, 0x20, 0x2f, 0x20, 0x33, 0x32, 0x29, 0x20, 0x25, 0x20
        /*00ad*/ 	.byte	0x34, 0x29, 0x20, 0x3d, 0x3d, 0x20, 0x28, 0x28, 0x28, 0x74, 0x6d, 0x65, 0x6d, 0x5f, 0x61, 0x64
        /*00bd*/ 	.byte	0x64, 0x72, 0x20, 0x3e, 0x3e, 0x20, 0x31, 0x36, 0x29, 0x20, 0x2f, 0x20, 0x33, 0x32, 0x29, 0x20
        /*00cd*/ 	.byte	0x25, 0x20, 0x34, 0x29, 0x00
	.type		__unnamed_1,@object
	.size		__unnamed_1,(__unnamed_2 - __unnamed_1)
__unnamed_1:
        /*00d2*/ 	.byte	0x61, 0x75, 0x74, 0x6f, 0x20, 0x63, 0x75, 0x74, 0x65, 0x3a, 0x3a, 0x61, 0x73, 0x5f, 0x70, 0x6f
        /* <DEDUP_REMOVED lines=24> */
        /*0262*/ 	.byte	0x32, 0x30, 0x34, 0x38, 0x3e, 0x3e, 0x3e, 0x3e, 0x5d, 0x00
	.type		__unnamed_2,@object
	.size		__unnamed_2,(.L_2 - __unnamed_2)
__unnamed_2:
        /* <DEDUP_REMOVED lines=42> */
        /*050c*/ 	.byte	0x3e, 0x5d, 0x00
.L_2:


//--------------------- .nv.shared._ZN7cutlass13device_kernelINS_4gemm6kernel13GemmUniversalIN4cute5tupleIJiiiiEEENS1_10collective13CollectiveMmaINS1_35MainloopSm100TmaUmmaWarpSpecializedILi4ELi2ELi4ENS5_IJNS4_1CILi4EEENSA_ILi1EEESC_EEEEENS5_IJNSA_ILi256EEENSA_ILi128EEENSA_ILi64EEEEEENS_10tfloat32_tENS5_IJlSC_lEEESJ_SK_NS4_8TiledMMAINS4_8MMA_AtomIJNS4_23SM100_MMA_TF32_2x1SM_SSISJ_SJ_fLi256ELi128ELNS4_4UMMA5MajorE0ELSP_0ELNSO_7ScaleInE0ELSQ_0EEEEEENS4_6LayoutINS5_IJSC_SC_SC_EEENS5_IJNSA_ILi0EEESV_SV_EEEEENS5_IJNS4_10UnderscoreESY_SY_EEEEENS4_18SM100_TMA_2SM_LOADENS4_14ComposedLayoutINS4_7SwizzleILi3ELi4ELi3EEENS4_18smem_ptr_flag_bitsILi32EEENST_INS5_IJNSA_ILi8EEENSA_ILi32EEEEEENS5_IJS18_SC_EEEEEEEvNS4_8identityENS4_28SM100_TMA_2SM_LOAD_MULTICASTES1C_vS1D_EENS_8epilogue10collective18CollectiveEpilogueINS1G_23Sm100TmaWarpSpecializedILi4ELi2ELi16ELb1ELb0EEEJNS5_IJSG_SG_SH_EEENS5_IJNST_ISG_SC_EENST_INSA_ILi16EEESC_EEEEESJ_SK_SJ_SK_NS1G_6fusion15FusionCallbacksIS1K_NS1Q_17LinearCombinationISJ_fSJ_fLNS_15FloatRoundStyleE2EEES1L_S1P_JEEENS4_5SM1004TMEM4LOAD26SM100_TMEM_LOAD_32dp32b16xENS4_13SM90_TMA_LOADENS12_INS13_ILi2ELi4ELi3EEES16_NST_INS5_IJS17_S1N_EEENS5_IJS1N_SC_EEEEEEENS4_39AutoVectorizingCopyWithAssumedAlignmentILi128EEENS4_14SM90_TMA_STOREES25_S27_S27_EEEvvEEEEvNT_6ParamsE --------------------------
	.section	.nv.shared._ZN7cutlass13device_kernelINS_4gemm6kernel13GemmUniversalIN4cute5tupleIJiiiiEEENS1_10collective13CollectiveMmaINS1_35MainloopSm100TmaUmmaWarpSpecializedILi4ELi2ELi4ENS5_IJNS4_1CILi4EEENSA_ILi1EEESC_EEEEENS5_IJNSA_ILi256EEENSA_ILi128EEENSA_ILi64EEEEEENS_10tfloat32_tENS5_IJlSC_lEEESJ_SK_NS4_8TiledMMAINS4_8MMA_AtomIJNS4_23SM100_MMA_TF32_2x1SM_SSISJ_SJ_fLi256ELi128ELNS4_4UMMA5MajorE0ELSP_0ELNSO_7ScaleInE0ELSQ_0EEEEEENS4_6LayoutINS5_IJSC_SC_SC_EEENS5_IJNSA_ILi0EEESV_SV_EEEEENS5_IJNS4_10UnderscoreESY_SY_EEEEENS4_18SM100_TMA_2SM_LOADENS4_14ComposedLayoutINS4_7SwizzleILi3ELi4ELi3EEENS4_18smem_ptr_flag_bitsILi32EEENST_INS5_IJNSA_ILi8EEENSA_ILi32EEEEEENS5_IJS18_SC_EEEEEEEvNS4_8identityENS4_28SM100_TMA_2SM_LOAD_MULTICASTES1C_vS1D_EENS_8epilogue10collective18CollectiveEpilogueINS1G_23Sm100TmaWarpSpecializedILi4ELi2ELi16ELb1ELb0EEEJNS5_IJSG_SG_SH_EEENS5_IJNST_ISG_SC_EENST_INSA_ILi16EEESC_EEEEESJ_SK_SJ_SK_NS1G_6fusion15FusionCallbacksIS1K_NS1Q_17LinearCombinationISJ_fSJ_fLNS_15FloatRoundStyleE2EEES1L_S1P_JEEENS4_5SM1004TMEM4LOAD26SM100_TMEM_LOAD_32dp32b16xENS4_13SM90_TMA_LOADENS12_INS13_ILi2ELi4ELi3EEES16_NST_INS5_IJS17_S1N_EEENS5_IJS1N_SC_EEEEEEENS4_39AutoVectorizingCopyWithAssumedAlignmentILi128EEENS4_14SM90_TMA_STOREES25_S27_S27_EEEvvEEEEvNT_6ParamsE,"aw",@nobits
	.sectionflags	@""
	.align	16
	.zero		1024


//--------------------- .nv.shared.reserved.0     --------------------------
	.section	.nv.shared.reserved.0,"aw",@nobits
	.weak		__nv_reservedSMEM_offset_0_alias
	.size		__nv_reservedSMEM_offset_0_alias, 0, 64
	.other		__nv_reservedSMEM_offset_0_alias,@"STO_CUDA_RESERVED_SHARED STV_DEFAULT"
__nv_reservedSMEM_offset_0_alias:
	.zero		0
.nv.shared.reserved.0:
	.zero		64
	.weak		__nv_reservedSMEM_tcgen05_partition
	.type		__nv_reservedSMEM_tcgen05_partition,@object
	.size		__nv_reservedSMEM_tcgen05_partition,(.L_0 - __nv_reservedSMEM_tcgen05_partition)
__nv_reservedSMEM_tcgen05_partition:
	.zero		32
.L_0:


//--------------------- .nv.global                --------------------------
	.section	.nv.global,"aw",@nobits
.nv.global:
	.type		_ZN40_INTERNAL_b715909d_4_k_cu_20b32369_286794cute1_E,@object
	.size		_ZN40_INTERNAL_b715909d_4_k_cu_20b32369_286794cute1_E,(_ZN40_INTERNAL_b715909d_4_k_cu_20b32369_286794cuda3std3__45__cpo6cbeginE - _ZN40_INTERNAL_b715909d_4_k_cu_20b32369_286794cute1_E)
_ZN40_INTERNAL_b715909d_4_k_cu_20b32369_286794cute1_E:
	.zero		1
	.type		_ZN40_INTERNAL_b715909d_4_k_cu_20b32369_286794cuda3std3__45__cpo6cbeginE,@object
	.size		_ZN40_INTERNAL_b715909d_4_k_cu_20b32369_286794cuda3std3__45__cpo6cbeginE,(_ZN40_INTERNAL_b715909d_4_k_cu_20b32369_286794cuda3std3__48in_placeE - _ZN40_INTERNAL_b715909d_4_k_cu_20b32369_286794cuda3std3__45__cpo6cbeginE)
_ZN40_INTERNAL_b715909d_4_k_cu_20b32369_286794cuda3std3__45__cpo6cbeginE:
	.zero		1
	.type		_ZN40_INTERNAL_b715909d_4_k_cu_20b32369_286794cuda3std3__48in_placeE,@object
	.size		_ZN40_INTERNAL_b715909d_4_k_cu_20b32369_286794cuda3std3__48in_placeE,(_ZN40_INTERNAL_b715909d_4_k_cu_20b32369_286794cuda3std6ranges3__45__cpo9iter_moveE - _ZN40_INTERNAL_b715909d_4_k_cu_20b32369_286794cuda3std3__48in_placeE)
_ZN40_INTERNAL_b715909d_4_k_cu_20b32369_286794cuda3std3__48in_placeE:
	.zero		1
	.type		_ZN40_INTERNAL_b715909d_4_k_cu_20b32369_286794cuda3std6ranges3__45__cpo9iter_moveE,@object
	.size		_ZN40_INTERNAL_b715909d_4_k_cu_20b32369_286794cuda3std6ranges3__45__cpo9iter_moveE,(_ZN40_INTERNAL_b715909d_4_k_cu_20b32369_286794cuda3std3__45__cpo5beginE - _ZN40_INTERNAL_b715909d_4_k_cu_20b32369_286794cuda3std6ranges3__45__cpo9iter_moveE)
_ZN40_INTERNAL_b715909d_4_k_cu_20b32369_286794cuda3std6ranges3__45__cpo9iter_moveE:
	.zero		1
	.type		_ZN40_INTERNAL_b715909d_4_k_cu_20b32369_286794cuda3std3__45__cpo5beginE,@object
	.size		_ZN40_INTERNAL_b715909d_4_k_cu_20b32369_286794cuda3std3__45__cpo5beginE,(_ZN40_INTERNAL_b715909d_4_k_cu_20b32369_286794cuda3std3__442_GLOBAL__N__b715909d_4_k_cu_20b32369_286796ignoreE - _ZN40_INTERNAL_b715909d_4_k_cu_20b32369_286794cuda3std3__45__cpo5beginE)
_ZN40_INTERNAL_b715909d_4_k_cu_20b32369_286794cuda3std3__45__cpo5beginE:
	.zero		1
	.type		_ZN40_INTERNAL_b715909d_4_k_cu_20b32369_286794cuda3std3__442_GLOBAL__N__b715909d_4_k_cu_20b32369_286796ignoreE,@object
	.size		_ZN40_INTERNAL_b715909d_4_k_cu_20b32369_286794cuda3std3__442_GLOBAL__N__b715909d_4_k_cu_20b32369_286796ignoreE,(_ZN40_INTERNAL_b715909d_4_k_cu_20b32369_286794cute7productE - _ZN40_INTERNAL_b715909d_4_k_cu_20b32369_286794cuda3std3__442_GLOBAL__N__b715909d_4_k_cu_20b32369_286796ignoreE)
_ZN40_INTERNAL_b715909d_4_k_cu_20b32369_286794cuda3std3__442_GLOBAL__N__b715909d_4_k_cu_20b32369_286796ignoreE:
	.zero		1
	.type		_ZN40_INTERNAL_b715909d_4_k_cu_20b32369_286794cute7productE,@object
	.size		_ZN40_INTERNAL_b715909d_4_k_cu_20b32369_286794cute7productE,(_ZN40_INTERNAL_b715909d_4_k_cu_20b32369_286794cuda3std3__45__cpo3endE - _ZN40_INTERNAL_b715909d_4_k_cu_20b32369_286794cute7productE)
_ZN40_INTERNAL_b715909d_4_k_cu_20b32369_286794cute7productE:
	.zero		1
	.type		_ZN40_INTERNAL_b715909d_4_k_cu_20b32369_286794cuda3std3__45__cpo3endE,@object
	.size		_ZN40_INTERNAL_b715909d_4_k_cu_20b32369_286794cuda3std3__45__cpo3endE,(_ZN40_INTERNAL_b715909d_4_k_cu_20b32369_286794cuda3std3__419piecewise_constructE - _ZN40_INTERNAL_b715909d_4_k_cu_20b32369_286794cuda3std3__45__cpo3endE)
_ZN40_INTERNAL_b715909d_4_k_cu_20b32369_286794cuda3std3__45__cpo3endE:
	.zero		1
	.type		_ZN40_INTERNAL_b715909d_4_k_cu_20b32369_286794cuda3std3__419piecewise_constructE,@object
	.size		_ZN40_INTERNAL_b715909d_4_k_cu_20b32369_286794cuda3std3__419piecewise_constructE,(_ZN40_INTERNAL_b715909d_4_k_cu_20b32369_286794cuda3std3__45__cpo4cendE - _ZN40_INTERNAL_b715909d_4_k_cu_20b32369_286794cuda3std3__419piecewise_constructE)
_ZN40_INTERNAL_b715909d_4_k_cu_20b32369_286794cuda3std3__419piecewise_constructE:
	.zero		1
	.type		_ZN40_INTERNAL_b715909d_4_k_cu_20b32369_286794cuda3std3__45__cpo4cendE,@object
	.size		_ZN40_INTERNAL_b715909d_4_k_cu_20b32369_286794cuda3std3__45__cpo4cendE,(_ZN40_INTERNAL_b715909d_4_k_cu_20b32369_286794cuda3std6ranges3__45__cpo4swapE - _ZN40_INTERNAL_b715909d_4_k_cu_20b32369_286794cuda3std3__45__cpo4cendE)
_ZN40_INTERNAL_b715909d_4_k_cu_20b32369_286794cuda3std3__45__cpo4cendE:
	.zero		1
	.type		_ZN40_INTERNAL_b715909d_4_k_cu_20b32369_286794cuda3std6ranges3__45__cpo4swapE,@object
	.size		_ZN40_INTERNAL_b715909d_4_k_cu_20b32369_286794cuda3std6ranges3__45__cpo4swapE,(.L_10 - _ZN40_INTERNAL_b715909d_4_k_cu_20b32369_286794cuda3std6ranges3__45__cpo4swapE)
_ZN40_INTERNAL_b715909d_4_k_cu_20b32369_286794cuda3std6ranges3__45__cpo4swapE:
	.zero		1
.L_10:


//--------------------- .nv.constant0._ZN7cutlass13device_kernelINS_4gemm6kernel13GemmUniversalIN4cute5tupleIJiiiiEEENS1_10collective13CollectiveMmaINS1_35MainloopSm100TmaUmmaWarpSpecializedILi4ELi2ELi4ENS5_IJNS4_1CILi4EEENSA_ILi1EEESC_EEEEENS5_IJNSA_ILi256EEENSA_ILi128EEENSA_ILi64EEEEEENS_10tfloat32_tENS5_IJlSC_lEEESJ_SK_NS4_8TiledMMAINS4_8MMA_AtomIJNS4_23SM100_MMA_TF32_2x1SM_SSISJ_SJ_fLi256ELi128ELNS4_4UMMA5MajorE0ELSP_0ELNSO_7ScaleInE0ELSQ_0EEEEEENS4_6LayoutINS5_IJSC_SC_SC_EEENS5_IJNSA_ILi0EEESV_SV_EEEEENS5_IJNS4_10UnderscoreESY_SY_EEEEENS4_18SM100_TMA_2SM_LOADENS4_14ComposedLayoutINS4_7SwizzleILi3ELi4ELi3EEENS4_18smem_ptr_flag_bitsILi32EEENST_INS5_IJNSA_ILi8EEENSA_ILi32EEEEEENS5_IJS18_SC_EEEEEEEvNS4_8identityENS4_28SM100_TMA_2SM_LOAD_MULTICASTES1C_vS1D_EENS_8epilogue10collective18CollectiveEpilogueINS1G_23Sm100TmaWarpSpecializedILi4ELi2ELi16ELb1ELb0EEEJNS5_IJSG_SG_SH_EEENS5_IJNST_ISG_SC_EENST_INSA_ILi16EEESC_EEEEESJ_SK_SJ_SK_NS1G_6fusion15FusionCallbacksIS1K_NS1Q_17LinearCombinationISJ_fSJ_fLNS_15FloatRoundStyleE2EEES1L_S1P_JEEENS4_5SM1004TMEM4LOAD26SM100_TMEM_LOAD_32dp32b16xENS4_13SM90_TMA_LOADENS12_INS13_ILi2ELi4ELi3EEES16_NST_INS5_IJS17_S1N_EEENS5_IJS1N_SC_EEEEEEENS4_39AutoVectorizingCopyWithAssumedAlignmentILi128EEENS4_14SM90_TMA_STOREES25_S27_S27_EEEvvEEEEvNT_6ParamsE --------------------------
	.section	.nv.constant0._ZN7cutlass13device_kernelINS_4gemm6kernel13GemmUniversalIN4cute5tupleIJiiiiEEENS1_10collective13CollectiveMmaINS1_35MainloopSm100TmaUmmaWarpSpecializedILi4ELi2ELi4ENS5_IJNS4_1CILi4EEENSA_ILi1EEESC_EEEEENS5_IJNSA_ILi256EEENSA_ILi128EEENSA_ILi64EEEEEENS_10tfloat32_tENS5_IJlSC_lEEESJ_SK_NS4_8TiledMMAINS4_8MMA_AtomIJNS4_23SM100_MMA_TF32_2x1SM_SSISJ_SJ_fLi256ELi128ELNS4_4UMMA5MajorE0ELSP_0ELNSO_7ScaleInE0ELSQ_0EEEEEENS4_6LayoutINS5_IJSC_SC_SC_EEENS5_IJNSA_ILi0EEESV_SV_EEEEENS5_IJNS4_10UnderscoreESY_SY_EEEEENS4_18SM100_TMA_2SM_LOADENS4_14ComposedLayoutINS4_7SwizzleILi3ELi4ELi3EEENS4_18smem_ptr_flag_bitsILi32EEENST_INS5_IJNSA_ILi8EEENSA_ILi32EEEEEENS5_IJS18_SC_EEEEEEEvNS4_8identityENS4_28SM100_TMA_2SM_LOAD_MULTICASTES1C_vS1D_EENS_8epilogue10collective18CollectiveEpilogueINS1G_23Sm100TmaWarpSpecializedILi4ELi2ELi16ELb1ELb0EEEJNS5_IJSG_SG_SH_EEENS5_IJNST_ISG_SC_EENST_INSA_ILi16EEESC_EEEEESJ_SK_SJ_SK_NS1G_6fusion15FusionCallbacksIS1K_NS1Q_17LinearCombinationISJ_fSJ_fLNS_15FloatRoundStyleE2EEES1L_S1P_JEEENS4_5SM1004TMEM4LOAD26SM100_TMEM_LOAD_32dp32b16xENS4_13SM90_TMA_LOADENS12_INS13_ILi2ELi4ELi3EEES16_NST_INS5_IJS17_S1N_EEENS5_IJS1N_SC_EEEEEEENS4_39AutoVectorizingCopyWithAssumedAlignmentILi128EEENS4_14SM90_TMA_STOREES25_S27_S27_EEEvvEEEEvNT_6ParamsE,"a",@progbits
	.sectionflags	@""
	.align	4
.nv.constant0._ZN7cutlass13device_kernelINS_4gemm6kernel13GemmUniversalIN4cute5tupleIJiiiiEEENS1_10collective13CollectiveMmaINS1_35MainloopSm100TmaUmmaWarpSpecializedILi4ELi2ELi4ENS5_IJNS4_1CILi4EEENSA_ILi1EEESC_EEEEENS5_IJNSA_ILi256EEENSA_ILi128EEENSA_ILi64EEEEEENS_10tfloat32_tENS5_IJlSC_lEEESJ_SK_NS4_8TiledMMAINS4_8MMA_AtomIJNS4_23SM100_MMA_TF32_2x1SM_SSISJ_SJ_fLi256ELi128ELNS4_4UMMA5MajorE0ELSP_0ELNSO_7ScaleInE0ELSQ_0EEEEEENS4_6LayoutINS5_IJSC_SC_SC_EEENS5_IJNSA_ILi0EEESV_SV_EEEEENS5_IJNS4_10UnderscoreESY_SY_EEEEENS4_18SM100_TMA_2SM_LOADENS4_14ComposedLayoutINS4_7SwizzleILi3ELi4ELi3EEENS4_18smem_ptr_flag_bitsILi32EEENST_INS5_IJNSA_ILi8EEENSA_ILi32EEEEEENS5_IJS18_SC_EEEEEEEvNS4_8identityENS4_28SM100_TMA_2SM_LOAD_MULTICASTES1C_vS1D_EENS_8epilogue10collective18CollectiveEpilogueINS1G_23Sm100TmaWarpSpecializedILi4ELi2ELi16ELb1ELb0EEEJNS5_IJSG_SG_SH_EEENS5_IJNST_ISG_SC_EENST_INSA_ILi16EEESC_EEEEESJ_SK_SJ_SK_NS1G_6fusion15FusionCallbacksIS1K_NS1Q_17LinearCombinationISJ_fSJ_fLNS_15FloatRoundStyleE2EEES1L_S1P_JEEENS4_5SM1004TMEM4LOAD26SM100_TMEM_LOAD_32dp32b16xENS4_13SM90_TMA_LOADENS12_INS13_ILi2ELi4ELi3EEES16_NST_INS5_IJS17_S1N_EEENS5_IJS1N_SC_EEEEEEENS4_39AutoVectorizingCopyWithAssumedAlignmentILi128EEENS4_14SM90_TMA_STOREES25_S27_S27_EEEvvEEEEvNT_6ParamsE:
	.zero		2944


//--------------------- SYMBOLS --------------------------

	.type		.nv.reservedSmem.offset0,@object
	.size		.nv.reservedSmem.offset0,0x4
	.type		.nv.reservedSmem.cap,@object
	.size		.nv.reservedSmem.cap,0x4
	.type		__assertfail,@function
